//
// Generated by NVIDIA NVVM Compiler
//
// Compiler Build ID: CL-36424714
// Cuda compilation tools, release 13.0, V13.0.88
// Based on NVVM 20.0.0
//

.version 9.0
.target sm_100
.address_size 64

	// .globl	_Z11convolutionPfS_S_iii
// _ZZ11convolutionPfS_S_iiiE4N_ds has been demoted

.visible .entry _Z11convolutionPfS_S_iii(
	.param .u64 .ptr .align 1 _Z11convolutionPfS_S_iii_param_0,
	.param .u64 .ptr .align 1 _Z11convolutionPfS_S_iii_param_1,
	.param .u64 .ptr .align 1 _Z11convolutionPfS_S_iii_param_2,
	.param .u32 _Z11convolutionPfS_S_iii_param_3,
	.param .u32 _Z11convolutionPfS_S_iii_param_4,
	.param .u32 _Z11convolutionPfS_S_iii_param_5
)
{
	.reg .pred 	%p<38>;
	.reg .b32 	%r<165>;
	.reg .b32 	%f<152>;
	.reg .b64 	%rd<54>;
	// demoted variable
	.shared .align 4 .b8 _ZZ11convolutionPfS_S_iiiE4N_ds[64];
	ld.param.u64 	%rd9, [_Z11convolutionPfS_S_iii_param_0];
	ld.param.u64 	%rd10, [_Z11convolutionPfS_S_iii_param_1];
	ld.param.u64 	%rd8, [_Z11convolutionPfS_S_iii_param_2];
	ld.param.u32 	%r37, [_Z11convolutionPfS_S_iii_param_4];
	ld.param.u32 	%r38, [_Z11convolutionPfS_S_iii_param_5];
	cvta.to.global.u64 	%rd1, %rd10;
	cvta.to.global.u64 	%rd2, %rd9;
	mov.u32 	%r39, %ctaid.x;
	mov.u32 	%r1, %ntid.x;
	mul.lo.s32 	%r40, %r39, %r1;
	mov.u32 	%r2, %tid.x;
	add.s32 	%r3, %r40, %r2;
	shr.u32 	%r41, %r37, 31;
	add.s32 	%r42, %r37, %r41;
	shr.s32 	%r4, %r42, 1;
	sub.s32 	%r43, %r40, %r1;
	add.s32 	%r5, %r43, %r2;
	mov.u32 	%r44, %ctaid.y;
	add.s32 	%r45, %r44, -1;
	mov.u32 	%r6, %ntid.y;
	mov.u32 	%r46, %tid.y;
	mad.lo.s32 	%r8, %r45, %r6, %r46;
	add.s32 	%r9, %r3, %r1;
	shl.b32 	%r47, %r6, 1;
	add.s32 	%r10, %r8, %r47;
	sub.s32 	%r11, %r1, %r4;
	setp.lt.u32 	%p1, %r2, %r11;
	sub.s32 	%r48, %r6, %r4;
	setp.lt.u32 	%p2, %r46, %r48;
	or.pred  	%p3, %p1, %p2;
	@%p3 bra 	$L__BB0_4;
	or.b32  	%r128, %r5, %r8;
	setp.lt.s32 	%p26, %r128, 0;
	mov.f32 	%f134, 0f00000000;
	@%p26 bra 	$L__BB0_3;
	mad.lo.s32 	%r129, %r38, %r8, %r5;
	mul.wide.s32 	%rd27, %r129, 4;
	add.s64 	%rd28, %rd2, %rd27;
	ld.global.f32 	%f134, [%rd28];
$L__BB0_3:
	sub.s32 	%r130, %r46, %r6;
	add.s32 	%r131, %r130, %r4;
	shl.b32 	%r132, %r131, 4;
	mov.u32 	%r133, _ZZ11convolutionPfS_S_iiiE4N_ds;
	add.s32 	%r134, %r133, %r132;
	sub.s32 	%r135, %r2, %r1;
	add.s32 	%r136, %r135, %r4;
	shl.b32 	%r137, %r136, 2;
	add.s32 	%r138, %r134, %r137;
	st.shared.f32 	[%r138], %f134;
	bra.uni 	$L__BB0_33;
$L__BB0_4:
	setp.lt.u32 	%p4, %r46, %r48;
	setp.ge.u32 	%p5, %r2, %r4;
	or.pred  	%p6, %p5, %p4;
	@%p6 bra 	$L__BB0_8;
	setp.ge.s32 	%p23, %r9, %r38;
	setp.lt.s32 	%p24, %r8, 0;
	or.pred  	%p25, %p23, %p24;
	mov.f32 	%f135, 0f00000000;
	@%p25 bra 	$L__BB0_7;
	mad.lo.s32 	%r118, %r38, %r8, %r9;
	mul.wide.s32 	%rd25, %r118, 4;
	add.s64 	%rd26, %rd2, %rd25;
	ld.global.f32 	%f135, [%rd26];
$L__BB0_7:
	sub.s32 	%r119, %r46, %r6;
	add.s32 	%r120, %r119, %r4;
	shl.b32 	%r121, %r120, 4;
	mov.u32 	%r122, _ZZ11convolutionPfS_S_iiiE4N_ds;
	add.s32 	%r123, %r122, %r121;
	add.s32 	%r124, %r2, %r1;
	add.s32 	%r125, %r124, %r4;
	shl.b32 	%r126, %r125, 2;
	add.s32 	%r127, %r123, %r126;
	st.shared.f32 	[%r127], %f135;
	bra.uni 	$L__BB0_33;
$L__BB0_8:
	setp.lt.u32 	%p7, %r2, %r11;
	setp.ge.u32 	%p8, %r46, %r4;
	or.pred  	%p9, %p8, %p7;
	@%p9 bra 	$L__BB0_12;
	setp.ge.s32 	%p20, %r10, %r38;
	setp.lt.s32 	%p21, %r5, 0;
	or.pred  	%p22, %p20, %p21;
	mov.f32 	%f136, 0f00000000;
	@%p22 bra 	$L__BB0_11;
	mad.lo.s32 	%r108, %r38, %r10, %r5;
	mul.wide.u32 	%rd23, %r108, 4;
	add.s64 	%rd24, %rd2, %rd23;
	ld.global.f32 	%f136, [%rd24];
$L__BB0_11:
	add.s32 	%r109, %r46, %r6;
	add.s32 	%r110, %r109, %r4;
	shl.b32 	%r111, %r110, 4;
	mov.u32 	%r112, _ZZ11convolutionPfS_S_iiiE4N_ds;
	add.s32 	%r113, %r112, %r111;
	sub.s32 	%r114, %r2, %r1;
	add.s32 	%r115, %r114, %r4;
	shl.b32 	%r116, %r115, 2;
	add.s32 	%r117, %r113, %r116;
	st.shared.f32 	[%r117], %f136;
	bra.uni 	$L__BB0_33;
$L__BB0_12:
	max.u32 	%r49, %r2, %r46;
	setp.ge.u32 	%p10, %r49, %r4;
	@%p10 bra 	$L__BB0_16;
	max.s32 	%r97, %r9, %r10;
	setp.ge.s32 	%p19, %r97, %r38;
	mov.f32 	%f137, 0f00000000;
	@%p19 bra 	$L__BB0_15;
	mad.lo.s32 	%r98, %r38, %r10, %r9;
	mul.wide.s32 	%rd21, %r98, 4;
	add.s64 	%rd22, %rd2, %rd21;
	ld.global.f32 	%f137, [%rd22];
$L__BB0_15:
	add.s32 	%r99, %r46, %r6;
	add.s32 	%r100, %r99, %r4;
	shl.b32 	%r101, %r100, 4;
	mov.u32 	%r102, _ZZ11convolutionPfS_S_iiiE4N_ds;
	add.s32 	%r103, %r102, %r101;
	add.s32 	%r104, %r2, %r1;
	add.s32 	%r105, %r104, %r4;
	shl.b32 	%r106, %r105, 2;
	add.s32 	%r107, %r103, %r106;
	st.shared.f32 	[%r107], %f137;
	bra.uni 	$L__BB0_33;
$L__BB0_16:
	setp.ge.u32 	%p11, %r46, %r4;
	@%p11 bra 	$L__BB0_20;
	setp.ge.s32 	%p18, %r10, %r38;
	mov.f32 	%f138, 0f00000000;
	@%p18 bra 	$L__BB0_19;
	mad.lo.s32 	%r88, %r38, %r10, %r3;
	mul.wide.u32 	%rd19, %r88, 4;
	add.s64 	%rd20, %rd2, %rd19;
	ld.global.f32 	%f138, [%rd20];
$L__BB0_19:
	add.s32 	%r89, %r46, %r6;
	add.s32 	%r90, %r89, %r4;
	shl.b32 	%r91, %r90, 4;
	mov.u32 	%r92, _ZZ11convolutionPfS_S_iiiE4N_ds;
	add.s32 	%r93, %r92, %r91;
	add.s32 	%r94, %r4, %r2;
	shl.b32 	%r95, %r94, 2;
	add.s32 	%r96, %r93, %r95;
	st.shared.f32 	[%r96], %f138;
	bra.uni 	$L__BB0_33;
$L__BB0_20:
	setp.ge.u32 	%p12, %r2, %r4;
	@%p12 bra 	$L__BB0_24;
	setp.ge.s32 	%p17, %r9, %r38;
	mov.f32 	%f139, 0f00000000;
	@%p17 bra 	$L__BB0_23;
	add.s32 	%r78, %r8, %r6;
	mad.lo.s32 	%r79, %r38, %r78, %r9;
	mul.wide.u32 	%rd17, %r79, 4;
	add.s64 	%rd18, %rd2, %rd17;
	ld.global.f32 	%f139, [%rd18];
$L__BB0_23:
	add.s32 	%r80, %r4, %r46;
	shl.b32 	%r81, %r80, 4;
	mov.u32 	%r82, _ZZ11convolutionPfS_S_iiiE4N_ds;
	add.s32 	%r83, %r82, %r81;
	add.s32 	%r84, %r2, %r1;
	add.s32 	%r85, %r84, %r4;
	shl.b32 	%r86, %r85, 2;
	add.s32 	%r87, %r83, %r86;
	st.shared.f32 	[%r87], %f139;
	bra.uni 	$L__BB0_33;
$L__BB0_24:
	setp.lt.u32 	%p13, %r46, %r48;
	@%p13 bra 	$L__BB0_28;
	setp.lt.s32 	%p14, %r8, 0;
	mov.f32 	%f140, 0f00000000;
	@%p14 bra 	$L__BB0_27;
	mad.lo.s32 	%r50, %r38, %r8, %r3;
	mul.wide.u32 	%rd11, %r50, 4;
	add.s64 	%rd12, %rd2, %rd11;
	ld.global.f32 	%f140, [%rd12];
$L__BB0_27:
	sub.s32 	%r51, %r46, %r6;
	add.s32 	%r52, %r51, %r4;
	shl.b32 	%r53, %r52, 4;
	mov.u32 	%r54, _ZZ11convolutionPfS_S_iiiE4N_ds;
	add.s32 	%r55, %r54, %r53;
	add.s32 	%r56, %r4, %r2;
	shl.b32 	%r57, %r56, 2;
	add.s32 	%r58, %r55, %r57;
	st.shared.f32 	[%r58], %f140;
	bra.uni 	$L__BB0_33;
$L__BB0_28:
	setp.lt.u32 	%p15, %r2, %r11;
	@%p15 bra 	$L__BB0_32;
	setp.lt.s32 	%p16, %r5, 0;
	mov.f32 	%f141, 0f00000000;
	@%p16 bra 	$L__BB0_31;
	add.s32 	%r59, %r8, %r6;
	mad.lo.s32 	%r60, %r38, %r59, %r5;
	mul.wide.u32 	%rd13, %r60, 4;
	add.s64 	%rd14, %rd2, %rd13;
	ld.global.f32 	%f141, [%rd14];
$L__BB0_31:
	add.s32 	%r61, %r4, %r46;
	shl.b32 	%r62, %r61, 4;
	mov.u32 	%r63, _ZZ11convolutionPfS_S_iiiE4N_ds;
	add.s32 	%r64, %r63, %r62;
	sub.s32 	%r65, %r2, %r1;
	add.s32 	%r66, %r65, %r4;
	shl.b32 	%r67, %r66, 2;
	add.s32 	%r68, %r64, %r67;
	st.shared.f32 	[%r68], %f141;
	bra.uni 	$L__BB0_33;
$L__BB0_32:
	add.s32 	%r69, %r8, %r6;
	mad.lo.s32 	%r70, %r38, %r69, %r3;
	mul.wide.u32 	%rd15, %r70, 4;
	add.s64 	%rd16, %rd2, %rd15;
	ld.global.f32 	%f35, [%rd16];
	add.s32 	%r71, %r4, %r46;
	shl.b32 	%r72, %r71, 4;
	mov.u32 	%r73, _ZZ11convolutionPfS_S_iiiE4N_ds;
	add.s32 	%r74, %r73, %r72;
	add.s32 	%r75, %r4, %r2;
	shl.b32 	%r76, %r75, 2;
	add.s32 	%r77, %r74, %r76;
	st.shared.f32 	[%r77], %f35;
$L__BB0_33:
	bar.sync 	0;
	setp.lt.s32 	%p27, %r37, 1;
	mov.f32 	%f150, 0f00000000;
	@%p27 bra 	$L__BB0_49;
	and.b32  	%r13, %r37, 15;
	add.s32 	%r14, %r13, -1;
	and.b32  	%r15, %r37, 7;
	add.s32 	%r16, %r15, -1;
	and.b32  	%r17, %r37, 2147483632;
	and.b32  	%r18, %r37, 3;
	neg.s32 	%r19, %r17;
	shl.b32 	%r140, %r2, 2;
	mov.u32 	%r141, _ZZ11convolutionPfS_S_iiiE4N_ds;
	add.s32 	%r142, %r140, %r141;
	add.s32 	%r20, %r142, 32;
	add.s64 	%rd3, %rd1, 32;
	mov.f32 	%f150, 0f00000000;
	mov.b32 	%r159, 0;
$L__BB0_35:
	setp.lt.u32 	%p28, %r37, 16;
	add.s32 	%r22, %r159, %r46;
	mul.lo.s32 	%r23, %r159, %r37;
	mov.b32 	%r163, 0;
	@%p28 bra 	$L__BB0_38;
	shl.b32 	%r144, %r22, 4;
	add.s32 	%r160, %r20, %r144;
	mul.wide.u32 	%rd29, %r23, 4;
	add.s64 	%rd53, %rd3, %rd29;
	mov.u32 	%r161, %r19;
$L__BB0_37:
	.pragma "nounroll";
	ld.shared.f32 	%f45, [%r160+-32];
	ld.global.f32 	%f46, [%rd53+-32];
	fma.rn.f32 	%f47, %f45, %f46, %f150;
	ld.shared.f32 	%f48, [%r160+-28];
	ld.global.f32 	%f49, [%rd53+-28];
	fma.rn.f32 	%f50, %f48, %f49, %f47;
	ld.shared.f32 	%f51, [%r160+-24];
	ld.global.f32 	%f52, [%rd53+-24];
	fma.rn.f32 	%f53, %f51, %f52, %f50;
	ld.shared.f32 	%f54, [%r160+-20];
	ld.global.f32 	%f55, [%rd53+-20];
	fma.rn.f32 	%f56, %f54, %f55, %f53;
	ld.shared.f32 	%f57, [%r160+-16];
	ld.global.f32 	%f58, [%rd53+-16];
	fma.rn.f32 	%f59, %f57, %f58, %f56;
	ld.shared.f32 	%f60, [%r160+-12];
	ld.global.f32 	%f61, [%rd53+-12];
	fma.rn.f32 	%f62, %f60, %f61, %f59;
	ld.shared.f32 	%f63, [%r160+-8];
	ld.global.f32 	%f64, [%rd53+-8];
	fma.rn.f32 	%f65, %f63, %f64, %f62;
	ld.shared.f32 	%f66, [%r160+-4];
	ld.global.f32 	%f67, [%rd53+-4];
	fma.rn.f32 	%f68, %f66, %f67, %f65;
	ld.shared.f32 	%f69, [%r160];
	ld.global.f32 	%f70, [%rd53];
	fma.rn.f32 	%f71, %f69, %f70, %f68;
	ld.shared.f32 	%f72, [%r160+4];
	ld.global.f32 	%f73, [%rd53+4];
	fma.rn.f32 	%f74, %f72, %f73, %f71;
	ld.shared.f32 	%f75, [%r160+8];
	ld.global.f32 	%f76, [%rd53+8];
	fma.rn.f32 	%f77, %f75, %f76, %f74;
	ld.shared.f32 	%f78, [%r160+12];
	ld.global.f32 	%f79, [%rd53+12];
	fma.rn.f32 	%f80, %f78, %f79, %f77;
	ld.shared.f32 	%f81, [%r160+16];
	ld.global.f32 	%f82, [%rd53+16];
	fma.rn.f32 	%f83, %f81, %f82, %f80;
	ld.shared.f32 	%f84, [%r160+20];
	ld.global.f32 	%f85, [%rd53+20];
	fma.rn.f32 	%f86, %f84, %f85, %f83;
	ld.shared.f32 	%f87, [%r160+24];
	ld.global.f32 	%f88, [%rd53+24];
	fma.rn.f32 	%f89, %f87, %f88, %f86;
	ld.shared.f32 	%f90, [%r160+28];
	ld.global.f32 	%f91, [%rd53+28];
	fma.rn.f32 	%f150, %f90, %f91, %f89;
	add.s32 	%r161, %r161, 16;
	add.s32 	%r160, %r160, 64;
	add.s64 	%rd53, %rd53, 64;
	setp.ne.s32 	%p29, %r161, 0;
	mov.u32 	%r163, %r17;
	@%p29 bra 	$L__BB0_37;
$L__BB0_38:
	setp.eq.s32 	%p30, %r13, 0;
	@%p30 bra 	$L__BB0_48;
	shl.b32 	%r145, %r22, 4;
	mov.u32 	%r146, _ZZ11convolutionPfS_S_iiiE4N_ds;
	add.s32 	%r30, %r146, %r145;
	setp.lt.u32 	%p31, %r14, 7;
	@%p31 bra 	$L__BB0_41;
	add.s32 	%r147, %r163, %r2;
	shl.b32 	%r148, %r147, 2;
	add.s32 	%r149, %r30, %r148;
	ld.shared.f32 	%f93, [%r149];
	add.s32 	%r150, %r163, %r23;
	mul.wide.u32 	%rd30, %r150, 4;
	add.s64 	%rd31, %rd1, %rd30;
	ld.global.f32 	%f94, [%rd31];
	fma.rn.f32 	%f95, %f93, %f94, %f150;
	ld.shared.f32 	%f96, [%r149+4];
	cvt.u64.u32 	%rd32, %r23;
	cvt.u64.u32 	%rd33, %r163;
	add.s64 	%rd34, %rd33, %rd32;
	shl.b64 	%rd35, %rd34, 2;
	add.s64 	%rd36, %rd1, %rd35;
	ld.global.f32 	%f97, [%rd36+4];
	fma.rn.f32 	%f98, %f96, %f97, %f95;
	ld.shared.f32 	%f99, [%r149+8];
	ld.global.f32 	%f100, [%rd36+8];
	fma.rn.f32 	%f101, %f99, %f100, %f98;
	ld.shared.f32 	%f102, [%r149+12];
	ld.global.f32 	%f103, [%rd36+12];
	fma.rn.f32 	%f104, %f102, %f103, %f101;
	ld.shared.f32 	%f105, [%r149+16];
	ld.global.f32 	%f106, [%rd36+16];
	fma.rn.f32 	%f107, %f105, %f106, %f104;
	ld.shared.f32 	%f108, [%r149+20];
	ld.global.f32 	%f109, [%rd36+20];
	fma.rn.f32 	%f110, %f108, %f109, %f107;
	ld.shared.f32 	%f111, [%r149+24];
	ld.global.f32 	%f112, [%rd36+24];
	fma.rn.f32 	%f113, %f111, %f112, %f110;
	ld.shared.f32 	%f114, [%r149+28];
	ld.global.f32 	%f115, [%rd36+28];
	fma.rn.f32 	%f150, %f114, %f115, %f113;
	add.s32 	%r163, %r163, 8;
$L__BB0_41:
	setp.eq.s32 	%p32, %r15, 0;
	@%p32 bra 	$L__BB0_48;
	setp.lt.u32 	%p33, %r16, 3;
	@%p33 bra 	$L__BB0_44;
	add.s32 	%r151, %r163, %r2;
	shl.b32 	%r152, %r151, 2;
	add.s32 	%r153, %r30, %r152;
	ld.shared.f32 	%f117, [%r153];
	add.s32 	%r154, %r163, %r23;
	mul.wide.u32 	%rd37, %r154, 4;
	add.s64 	%rd38, %rd1, %rd37;
	ld.global.f32 	%f118, [%rd38];
	fma.rn.f32 	%f119, %f117, %f118, %f150;
	ld.shared.f32 	%f120, [%r153+4];
	cvt.u64.u32 	%rd39, %r23;
	cvt.u64.u32 	%rd40, %r163;
	add.s64 	%rd41, %rd40, %rd39;
	shl.b64 	%rd42, %rd41, 2;
	add.s64 	%rd43, %rd1, %rd42;
	ld.global.f32 	%f121, [%rd43+4];
	fma.rn.f32 	%f122, %f120, %f121, %f119;
	ld.shared.f32 	%f123, [%r153+8];
	ld.global.f32 	%f124, [%rd43+8];
	fma.rn.f32 	%f125, %f123, %f124, %f122;
	ld.shared.f32 	%f126, [%r153+12];
	ld.global.f32 	%f127, [%rd43+12];
	fma.rn.f32 	%f150, %f126, %f127, %f125;
	add.s32 	%r163, %r163, 4;
$L__BB0_44:
	setp.eq.s32 	%p34, %r18, 0;
	@%p34 bra 	$L__BB0_48;
	setp.eq.s32 	%p35, %r18, 1;
	add.s32 	%r155, %r163, %r2;
	shl.b32 	%r156, %r155, 2;
	add.s32 	%r35, %r30, %r156;
	ld.shared.f32 	%f128, [%r35];
	add.s32 	%r157, %r163, %r23;
	mul.wide.u32 	%rd44, %r157, 4;
	add.s64 	%rd45, %rd1, %rd44;
	ld.global.f32 	%f129, [%rd45];
	fma.rn.f32 	%f150, %f128, %f129, %f150;
	@%p35 bra 	$L__BB0_48;
	setp.eq.s32 	%p36, %r18, 2;
	ld.shared.f32 	%f130, [%r35+4];
	cvt.u64.u32 	%rd46, %r23;
	cvt.u64.u32 	%rd47, %r163;
	add.s64 	%rd48, %rd47, %rd46;
	shl.b64 	%rd49, %rd48, 2;
	add.s64 	%rd7, %rd1, %rd49;
	ld.global.f32 	%f131, [%rd7+4];
	fma.rn.f32 	%f150, %f130, %f131, %f150;
	@%p36 bra 	$L__BB0_48;
	ld.shared.f32 	%f132, [%r35+8];
	ld.global.f32 	%f133, [%rd7+8];
	fma.rn.f32 	%f150, %f132, %f133, %f150;
$L__BB0_48:
	add.s32 	%r159, %r159, 1;
	setp.ne.s32 	%p37, %r159, %r37;
	@%p37 bra 	$L__BB0_35;
$L__BB0_49:
	cvta.to.global.u64 	%rd50, %rd8;
	mad.lo.s32 	%r158, %r38, %r3, %r3;
	mul.wide.s32 	%rd51, %r158, 4;
	add.s64 	%rd52, %rd50, %rd51;
	st.global.f32 	[%rd52], %f150;
	ret;

}


// ===== COMPILED SASS (sm_100) =====

	.target	sm_100

	.elftype	@"ET_EXEC"


//--------------------- .note.nv.tkinfo           --------------------------
	.section	.note.nv.tkinfo,"",@"SHT_NOTE"
	.sectionflags	@"SHF_NOTE_NV_TKINFO"
	.tkinfo
        /*0018*/ 	.word	0x00000002
        /*0030*/ 	.string	""
        /*0030*/ 	.string	"ptxas"
        /*0030*/ 	.string	"Cuda compilation tools, release 13.0, V13.0.88"
        /*0030*/ 	.string	"Build cuda_13.0.r13.0/compiler.36424714_0"
        /*0030*/ 	.string	"-arch sm_100 -m 64 "



//--------------------- .note.nv.cuinfo           --------------------------
	.section	.note.nv.cuinfo,"",@"SHT_NOTE"
	.sectionflags	@"SHF_NOTE_NV_CUINFO"
        /*0018*/ 	.short	0x0002
        /*001a*/ 	.short	0x0064
        /*001c*/ 	.short	0x0082
	.zero		2


//--------------------- .nv.info                  --------------------------
	.section	.nv.info,"",@"SHT_CUDA_INFO"
	.align	4


	//----- nvinfo : EIATTR_REGCOUNT
	.align		4
        /*0000*/ 	.byte	0x04, 0x2f
        /*0002*/ 	.short	(.L_1 - .L_0)
	.align		4
.L_0:
        /*0004*/ 	.word	index@(_Z11convolutionPfS_S_iii)
        /*0008*/ 	.word	0x0000001f


	//----- nvinfo : EIATTR_FRAME_SIZE
	.align		4
.L_1:
        /*000c*/ 	.byte	0x04, 0x11
        /*000e*/ 	.short	(.L_3 - .L_2)
	.align		4
.L_2:
        /*0010*/ 	.word	index@(_Z11convolutionPfS_S_iii)
        /*0014*/ 	.word	0x00000000


	//----- nvinfo : EIATTR_MIN_STACK_SIZE
	.align		4
.L_3:
        /*0018*/ 	.byte	0x04, 0x12
        /*001a*/ 	.short	(.L_5 - .L_4)
	.align		4
.L_4:
        /*001c*/ 	.word	index@(_Z11convolutionPfS_S_iii)
        /*0020*/ 	.word	0x00000000
.L_5:


//--------------------- .nv.compat                --------------------------
	.section	.nv.compat,"",@"SHT_CUDA_COMPAT_INFO"
	.align	4
        /*0000*/ 	.byte	0x02, 0x09, 0x00, 0x00, 0x02, 0x02, 0x01, 0x00, 0x02, 0x05, 0x05, 0x00, 0x03, 0x07, 0x01, 0x01
        /*0010*/ 	.byte	0x02, 0x03, 0x00, 0x00, 0x02, 0x06, 0x01, 0x00, 0x04, 0x0b, 0x08, 0x00, 0x09, 0x00, 0x00, 0x00
        /*0020*/ 	.byte	0x00, 0x00, 0x00, 0x00


//--------------------- .nv.info._Z11convolutionPfS_S_iii --------------------------
	.section	.nv.info._Z11convolutionPfS_S_iii,"",@"SHT_CUDA_INFO"
	.sectionflags	@""
	.align	4


	//----- nvinfo : EIATTR_CUDA_API_VERSION
	.align		4
        /*0000*/ 	.byte	0x04, 0x37
        /*0002*/ 	.short	(.L_7 - .L_6)
.L_6:
        /*0004*/ 	.word	0x00000082


	//----- nvinfo : EIATTR_KPARAM_INFO
	.align		4
.L_7:
        /*0008*/ 	.byte	0x04, 0x17
        /*000a*/ 	.short	(.L_9 - .L_8)
.L_8:
        /*000c*/ 	.word	0x00000000
        /*0010*/ 	.short	0x0005
        /*0012*/ 	.short	0x0020
        /*0014*/ 	.byte	0x00, 0xf0, 0x11, 0x00


	//----- nvinfo : EIATTR_KPARAM_INFO
	.align		4
.L_9:
        /*0018*/ 	.byte	0x04, 0x17
        /*001a*/ 	.short	(.L_11 - .L_10)
.L_10:
        /*001c*/ 	.word	0x00000000
        /*0020*/ 	.short	0x0004
        /*0022*/ 	.short	0x001c
        /*0024*/ 	.byte	0x00, 0xf0, 0x11, 0x00


	//----- nvinfo : EIATTR_KPARAM_INFO
	.align		4
.L_11:
        /*0028*/ 	.byte	0x04, 0x17
        /*002a*/ 	.short	(.L_13 - .L_12)
.L_12:
        /*002c*/ 	.word	0x00000000
        /*0030*/ 	.short	0x0003
        /*0032*/ 	.short	0x0018
        /*0034*/ 	.byte	0x00, 0xf0, 0x11, 0x00


	//----- nvinfo : EIATTR_KPARAM_INFO
	.align		4
.L_13:
        /*0038*/ 	.byte	0x04, 0x17
        /*003a*/ 	.short	(.L_15 - .L_14)
.L_14:
        /*003c*/ 	.word	0x00000000
        /*0040*/ 	.short	0x0002
        /*0042*/ 	.short	0x0010
        /*0044*/ 	.byte	0x00, 0xf5, 0x21, 0x00


	//----- nvinfo : EIATTR_KPARAM_INFO
	.align		4
.L_15:
        /*0048*/ 	.byte	0x04, 0x17
        /*004a*/ 	.short	(.L_17 - .L_16)
.L_16:
        /*004c*/ 	.word	0x00000000
        /*0050*/ 	.short	0x0001
        /*0052*/ 	.short	0x0008
        /*0054*/ 	.byte	0x00, 0xf5, 0x21, 0x00


	//----- nvinfo : EIATTR_KPARAM_INFO
	.align		4
.L_17:
        /*0058*/ 	.byte	0x04, 0x17
        /*005a*/ 	.short	(.L_19 - .L_18)
.L_18:
        /*005c*/ 	.word	0x00000000
        /*0060*/ 	.short	0x0000
        /*0062*/ 	.short	0x0000
        /*0064*/ 	.byte	0x00, 0xf5, 0x21, 0x00


	//----- nvinfo : EIATTR_SPARSE_MMA_MASK
	.align		4
.L_19:
        /*0068*/ 	.byte	0x03, 0x50
        /*006a*/ 	.short	0x0000


	//----- nvinfo : EIATTR_MAXREG_COUNT
	.align		4
        /*006c*/ 	.byte	0x03, 0x1b
        /*006e*/ 	.short	0x00ff


	//----- nvinfo : EIATTR_NUM_BARRIERS
	.align		4
        /*0070*/ 	.byte	0x02, 0x4c
        /*0072*/ 	.byte	0x01
	.zero		1


	//----- nvinfo : EIATTR_MERCURY_ISA_VERSION
	.align		4
        /*0074*/ 	.byte	0x03, 0x5f
        /*0076*/ 	.short	0x0101


	//----- nvinfo : EIATTR_VRC_CTA_INIT_COUNT
	.align		4
        /*0078*/ 	.byte	0x02, 0x4a
	.zero		1
	.zero		1


	//----- nvinfo : EIATTR_EXIT_INSTR_OFFSETS
	.align		4
        /*007c*/ 	.byte	0x04, 0x1c
        /*007e*/ 	.short	(.L_21 - .L_20)


	//   ....[0]....
.L_20:
        /*0080*/ 	.word	0x00001810


	//----- nvinfo : EIATTR_CRS_STACK_SIZE
	.align		4
.L_21:
        /*0084*/ 	.byte	0x04, 0x1e
        /*0086*/ 	.short	(.L_23 - .L_22)
.L_22:
        /*0088*/ 	.word	0x00000000


	//----- nvinfo : EIATTR_CBANK_PARAM_SIZE
	.align		4
.L_23:
        /*008c*/ 	.byte	0x03, 0x19
        /*008e*/ 	.short	0x0024


	//----- nvinfo : EIATTR_PARAM_CBANK
	.align		4
        /*0090*/ 	.byte	0x04, 0x0a
        /*0092*/ 	.short	(.L_25 - .L_24)
	.align		4
.L_24:
        /*0094*/ 	.word	index@(.nv.constant0._Z11convolutionPfS_S_iii)
        /*0098*/ 	.short	0x0380
        /*009a*/ 	.short	0x0024


	//----- nvinfo : EIATTR_SW_WAR
	.align		4
.L_25:
        /*009c*/ 	.byte	0x04, 0x36
        /*009e*/ 	.short	(.L_27 - .L_26)
.L_26:
        /*00a0*/ 	.word	0x00000008
.L_27:


//--------------------- .nv.callgraph             --------------------------
	.section	.nv.callgraph,"",@"SHT_CUDA_CALLGRAPH"
	.align	4
	.sectionentsize	8
	.align		4
        /*0000*/ 	.word	0x00000000
	.align		4
        /*0004*/ 	.word	0xffffffff
	.align		4
        /*0008*/ 	.word	0x00000000
	.align		4
        /*000c*/ 	.word	0xfffffffe
	.align		4
        /*0010*/ 	.word	0x00000000
	.align		4
        /*0014*/ 	.word	0xfffffffd
	.align		4
        /*0018*/ 	.word	0x00000000
	.align		4
        /*001c*/ 	.word	0xfffffffc


//--------------------- .text._Z11convolutionPfS_S_iii --------------------------
	.section	.text._Z11convolutionPfS_S_iii,"ax",@progbits
	.align	128
        .global         _Z11convolutionPfS_S_iii
        .type           _Z11convolutionPfS_S_iii,@function
        .size           _Z11convolutionPfS_S_iii,(.L_x_18 - _Z11convolutionPfS_S_iii)
        .other          _Z11convolutionPfS_S_iii,@"STO_CUDA_ENTRY STV_DEFAULT"
_Z11convolutionPfS_S_iii:
.text._Z11convolutionPfS_S_iii:
[----:B------:R-:W-:Y:S08]  /*0000*/  LDC R1, c[0x0][0x37c] ;  /* 0x0000df00ff017b82 */ /* 0x000ff00000000800 */
[----:B------:R-:W0:Y:S01]  /*0010*/  LDC R5, c[0x0][0x39c] ;  /* 0x0000e700ff057b82 */ /* 0x000e220000000800 */
[----:B------:R-:W1:Y:S01]  /*0020*/  S2R R0, SR_TID.Y ;  /* 0x0000000000007919 */ /* 0x000e620000002200 */
[----:B------:R-:W2:Y:S01]  /*0030*/  LDCU.64 UR10, c[0x0][0x358] ;  /* 0x00006b00ff0a77ac */ /* 0x000ea20008000a00 */
[----:B------:R-:W-:Y:S01]  /*0040*/  BSSY.RECONVERGENT B0, `(.L_x_0) ;  /* 0x00000bf000007945 */ /* 0x000fe20003800200 */
[----:B------:R-:W3:Y:S04]  /*0050*/  S2R R3, SR_TID.X ;  /* 0x0000000000037919 */ /* 0x000ee80000002100 */
[----:B------:R-:W4:Y:S08]  /*0060*/  LDC R9, c[0x0][0x360] ;  /* 0x0000d800ff097b82 */ /* 0x000f300000000800 */
[----:B------:R-:W5:Y:S08]  /*0070*/  LDC R7, c[0x0][0x364] ;  /* 0x0000d900ff077b82 */ /* 0x000f700000000800 */
[----:B------:R-:W2:Y:S01]  /*0080*/  S2UR UR4, SR_CTAID.Y ;  /* 0x00000000000479c3 */ /* 0x000ea20000002600 */
[----:B0-----:R-:W-:-:S04]  /*0090*/  LEA.HI R4, R5, R5, RZ, 0x1 ;  /* 0x0000000505047211 */ /* 0x001fc800078f08ff */
[----:B------:R-:W-:-:S03]  /*00a0*/  SHF.R.S32.HI R4, RZ, 0x1, R4 ;  /* 0x00000001ff047819 */ /* 0x000fc60000011404 */
[----:B------:R-:W0:Y:S01]  /*00b0*/  S2UR UR5, SR_CTAID.X ;  /* 0x00000000000579c3 */ /* 0x000e220000002500 */
[----:B----4-:R-:W-:Y:S01]  /*00c0*/  IADD3 R10, PT, PT, -R4, R9, RZ ;  /* 0x00000009040a7210 */ /* 0x010fe20007ffe1ff */
[----:B-----5:R-:W-:-:S05]  /*00d0*/  IMAD.IADD R11, R7, 0x1, -R4 ;  /* 0x00000001070b7824 */ /* 0x020fca00078e0a04 */
[----:B-1----:R-:W-:Y:S01]  /*00e0*/  ISETP.GE.U32.AND P0, PT, R0, R11, PT ;  /* 0x0000000b0000720c */ /* 0x002fe20003f06070 */
[----:B--2---:R-:W-:-:S03]  /*00f0*/  UIADD3 UR4, UPT, UPT, UR4, -0x1, URZ ;  /* 0xffffffff04047890 */ /* 0x004fc6000fffe0ff */
[----:B---3--:R-:W-:-:S03]  /*0100*/  ISETP.LT.U32.OR P1, PT, R3, R10, !P0 ;  /* 0x0000000a0300720c */ /* 0x008fc60004721470 */
[----:B------:R-:W-:Y:S02]  /*0110*/  IMAD R6, R7, UR4, R0 ;  /* 0x0000000407067c24 */ /* 0x000fe4000f8e0200 */
[C---:B0-----:R-:W-:Y:S02]  /*0120*/  IMAD R2, R9.reuse, UR5, R3 ;  /* 0x0000000509027c24 */ /* 0x041fe4000f8e0203 */
[----:B------:R-:W-:Y:S02]  /*0130*/  IMAD R8, R9, UR5, -R9 ;  /* 0x0000000509087c24 */ /* 0x000fe4000f8e0a09 */
[----:B------:R-:W-:Y:S01]  /*0140*/  IMAD R12, R7, 0x2, R6 ;  /* 0x00000002070c7824 */ /* 0x000fe200078e0206 */
[----:B------:R-:W-:Y:S01]  /*0150*/  IADD3 R15, PT, PT, R2, R9, RZ ;  /* 0x00000009020f7210 */ /* 0x000fe20007ffe0ff */
[----:B------:R-:W-:Y:S02]  /*0160*/  IMAD.IADD R13, R8, 0x1, R3 ;  /* 0x00000001080d7824 */ /* 0x000fe400078e0203 */
[----:B------:R-:W-:Y:S05]  /*0170*/  @P1 BRA `(.L_x_1) ;  /* 0x0000000000481947 */ /* 0x000fea0003800000 */
[----:B------:R-:W-:-:S04]  /*0180*/  LOP3.LUT R8, R13, R6, RZ, 0xfc, !PT ;  /* 0x000000060d087212 */ /* 0x000fc800078efcff */
[----:B------:R-:W-:-:S13]  /*0190*/  ISETP.GE.AND P0, PT, R8, RZ, PT ;  /* 0x000000ff0800720c */ /* 0x000fda0003f06270 */
[----:B------:R-:W0:Y:S08]  /*01a0*/  @P0 LDC R8, c[0x0][0x3a0] ;  /* 0x0000e800ff080b82 */ /* 0x000e300000000800 */
[----:B------:R-:W1:Y:S01]  /*01b0*/  @P0 LDC.64 R10, c[0x0][0x380] ;  /* 0x0000e000ff0a0b82 */ /* 0x000e620000000a00 */
[----:B0-----:R-:W-:Y:S02]  /*01c0*/  @P0 IMAD R13, R6, R8, R13 ;  /* 0x00000008060d0224 */ /* 0x001fe400078e020d */
[----:B------:R-:W-:-:S02]  /*01d0*/  HFMA2 R8, -RZ, RZ, 0, 0 ;  /* 0x00000000ff087431 */ /* 0x000fc400000001ff */
[----:B-1----:R-:W-:-:S05]  /*01e0*/  @P0 IMAD.WIDE R10, R13, 0x4, R10 ;  /* 0x000000040d0a0825 */ /* 0x002fca00078e020a */
[----:B------:R-:W2:Y:S01]  /*01f0*/  @P0 LDG.E R8, desc[UR10][R10.64] ;  /* 0x0000000a0a080981 */ /* 0x000ea2000c1e1900 */
[----:B------:R-:W0:Y:S01]  /*0200*/  S2UR UR5, SR_CgaCtaId ;  /* 0x00000000000579c3 */ /* 0x000e220000008800 */
[----:B------:R-:W-:Y:S01]  /*0210*/  UMOV UR4, 0x400 ;  /* 0x0000040000047882 */ /* 0x000fe20000000000 */
[C---:B------:R-:W-:Y:S02]  /*0220*/  IADD3 R7, PT, PT, R4.reuse, R0, -R7 ;  /* 0x0000000004077210 */ /* 0x040fe40007ffe807 */
[----:B------:R-:W-:Y:S01]  /*0230*/  IADD3 R4, PT, PT, R4, R3, -R9 ;  /* 0x0000000304047210 */ /* 0x000fe20007ffe809 */
[----:B0-----:R-:W-:-:S06]  /*0240*/  ULEA UR4, UR5, UR4, 0x18 ;  /* 0x0000000405047291 */ /* 0x001fcc000f8ec0ff */
[----:B------:R-:W-:-:S05]  /*0250*/  IMAD.U32 R6, RZ, RZ, UR4 ;  /* 0x00000004ff067e24 */ /* 0x000fca000f8e00ff */
[----:B------:R-:W-:-:S05]  /*0260*/  LEA R7, R7, R6, 0x4 ;  /* 0x0000000607077211 */ /* 0x000fca00078e20ff */
[----:B------:R-:W-:-:S05]  /*0270*/  IMAD R7, R4, 0x4, R7 ;  /* 0x0000000404077824 */ /* 0x000fca00078e0207 */
[----:B--2---:R0:W-:Y:S01]  /*0280*/  STS [R7], R8 ;  /* 0x0000000807007388 */ /* 0x0041e20000000800 */
[----:B------:R-:W-:Y:S05]  /*0290*/  BRA `(.L_x_2) ;  /* 0x0000000800647947 */ /* 0x000fea0003800000 */
.L_x_1:
[----:B------:R-:W-:-:S13]  /*02a0*/  ISETP.GE.U32.OR P1, PT, R3, R4, !P0 ;  /* 0x000000040300720c */ /* 0x000fda0004726470 */
[----:B------:R-:W-:Y:S05]  /*02b0*/  @P1 BRA `(.L_x_3) ;  /* 0x0000000000481947 */ /* 0x000fea0003800000 */
[----:B------:R-:W0:Y:S01]  /*02c0*/  LDCU UR4, c[0x0][0x3a0] ;  /* 0x00007400ff0477ac */ /* 0x000e220008000800 */
[----:B------:R-:W-:Y:S02]  /*02d0*/  ISETP.GE.AND P0, PT, R6, RZ, PT ;  /* 0x000000ff0600720c */ /* 0x000fe40003f06270 */
[----:B------:R-:W-:Y:S02]  /*02e0*/  MOV R8, RZ ;  /* 0x000000ff00087202 */ /* 0x000fe40000000f00 */
[----:B0-----:R-:W-:-:S13]  /*02f0*/  ISETP.GE.OR P0, PT, R15, UR4, !P0 ;  /* 0x000000040f007c0c */ /* 0x001fda000c706670 */
[----:B------:R-:W0:Y:S01]  /*0300*/  @!P0 LDC.64 R10, c[0x0][0x380] ;  /* 0x0000e000ff0a8b82 */ /* 0x000e220000000a00 */
[----:B------:R-:W-:-:S04]  /*0310*/  @!P0 IMAD R15, R6, UR4, R15 ;  /* 0x00000004060f8c24 */ /* 0x000fc8000f8e020f */
[----:B0-----:R-:W-:-:S05]  /*0320*/  @!P0 IMAD.WIDE R10, R15, 0x4, R10 ;  /* 0x000000040f0a8825 */ /* 0x001fca00078e020a */
[----:B------:R-:W2:Y:S01]  /*0330*/  @!P0 LDG.E R8, desc[UR10][R10.64] ;  /* 0x0000000a0a088981 */ /* 0x000ea2000c1e1900 */
[----:B------:R-:W0:Y:S01]  /*0340*/  S2UR UR5, SR_CgaCtaId ;  /* 0x00000000000579c3 */ /* 0x000e220000008800 */
[----:B------:R-:W-:Y:S01]  /*0350*/  UMOV UR4, 0x400 ;  /* 0x0000040000047882 */ /* 0x000fe20000000000 */
[C---:B------:R-:W-:Y:S02]  /*0360*/  IADD3 R7, PT, PT, R4.reuse, R0, -R7 ;  /* 0x0000000004077210 */ /* 0x040fe40007ffe807 */
[----:B------:R-:W-:Y:S01]  /*0370*/  IADD3 R4, PT, PT, R4, R3, R9 ;  /* 0x0000000304047210 */ /* 0x000fe20007ffe009 */
[----:B0-----:R-:W-:-:S06]  /*0380*/  ULEA UR4, UR5, UR4, 0x18 ;  /* 0x0000000405047291 */ /* 0x001fcc000f8ec0ff */
[----:B------:R-:W-:-:S05]  /*0390*/  IMAD.U32 R6, RZ, RZ, UR4 ;  /* 0x00000004ff067e24 */ /* 0x000fca000f8e00ff */
[----:B------:R-:W-:-:S05]  /*03a0*/  LEA R7, R7, R6, 0x4 ;  /* 0x0000000607077211 */ /* 0x000fca00078e20ff */
[----:B------:R-:W-:-:S05]  /*03b0*/  IMAD R7, R4, 0x4, R7 ;  /* 0x0000000404077824 */ /* 0x000fca00078e0207 */
[----:B--2---:R0:W-:Y:S01]  /*03c0*/  STS [R7], R8 ;  /* 0x0000000807007388 */ /* 0x0041e20000000800 */
[----:B------:R-:W-:Y:S05]  /*03d0*/  BRA `(.L_x_2) ;  /* 0x0000000800147947 */ /* 0x000fea0003800000 */
.L_x_3:
[----:B------:R-:W-:-:S04]  /*03e0*/  ISETP.GE.U32.AND P1, PT, R3, R10, PT ;  /* 0x0000000a0300720c */ /* 0x000fc80003f26070 */
[----:B------:R-:W-:-:S13]  /*03f0*/  ISETP.GE.U32.OR P2, PT, R0, R4, !P1 ;  /* 0x000000040000720c */ /* 0x000fda0004f46470 */
[----:B------:R-:W-:Y:S05]  /*0400*/  @P2 BRA `(.L_x_4) ;  /* 0x0000000000482947 */ /* 0x000fea0003800000 */
[----:B------:R-:W0:Y:S01]  /*0410*/  LDCU UR4, c[0x0][0x3a0] ;  /* 0x00007400ff0477ac */ /* 0x000e220008000800 */
[----:B------:R-:W-:Y:S01]  /*0420*/  ISETP.GE.AND P0, PT, R13, RZ, PT ;  /* 0x000000ff0d00720c */ /* 0x000fe20003f06270 */
[----:B------:R-:W-:-:S03]  /*0430*/  HFMA2 R8, -RZ, RZ, 0, 0 ;  /* 0x00000000ff087431 */ /* 0x000fc600000001ff */
[----:B0-----:R-:W-:-:S13]  /*0440*/  ISETP.GE.OR P0, PT, R12, UR4, !P0 ;  /* 0x000000040c007c0c */ /* 0x001fda000c706670 */
[----:B------:R-:W0:Y:S01]  /*0450*/  @!P0 LDC.64 R10, c[0x0][0x380] ;  /* 0x0000e000ff0a8b82 */ /* 0x000e220000000a00 */
[----:B------:R-:W-:-:S04]  /*0460*/  @!P0 IMAD R13, R12, UR4, R13 ;  /* 0x000000040c0d8c24 */ /* 0x000fc8000f8e020d */
[----:B0-----:R-:W-:-:S05]  /*0470*/  @!P0 IMAD.WIDE.U32 R10, R13, 0x4, R10 ;  /* 0x000000040d0a8825 */ /* 0x001fca00078e000a */
[----:B------:R-:W2:Y:S01]  /*0480*/  @!P0 LDG.E R8, desc[UR10][R10.64] ;  /* 0x0000000a0a088981 */ /* 0x000ea2000c1e1900 */
[----:B------:R-:W0:Y:S01]  /*0490*/  S2UR UR5, SR_CgaCtaId ;  /* 0x00000000000579c3 */ /* 0x000e220000008800 */
[----:B------:R-:W-:Y:S01]  /*04a0*/  UMOV UR4, 0x400 ;  /* 0x0000040000047882 */ /* 0x000fe20000000000 */
[C---:B------:R-:W-:Y:S02]  /*04b0*/  IADD3 R7, PT, PT, R4.reuse, R0, R7 ;  /* 0x0000000004077210 */ /* 0x040fe40007ffe007 */
[----:B------:R-:W-:Y:S01]  /*04c0*/  IADD3 R4, PT, PT, R4, R3, -R9 ;  /* 0x0000000304047210 */ /* 0x000fe20007ffe809 */
[----:B0-----:R-:W-:-:S06]  /*04d0*/  ULEA UR4, UR5, UR4, 0x18 ;  /* 0x0000000405047291 */ /* 0x001fcc000f8ec0ff */
[----:B------:R-:W-:-:S05]  /*04e0*/  IMAD.U32 R6, RZ, RZ, UR4 ;  /* 0x00000004ff067e24 */ /* 0x000fca000f8e00ff */
[----:B------:R-:W-:-:S05]  /*04f0*/  LEA R7, R7, R6, 0x4 ;  /* 0x0000000607077211 */ /* 0x000fca00078e20ff */
[----:B------:R-:W-:-:S05]  /*0500*/  IMAD R7, R4, 0x4, R7 ;  /* 0x0000000404077824 */ /* 0x000fca00078e0207 */
[----:B--2---:R0:W-:Y:S01]  /*0510*/  STS [R7], R8 ;  /* 0x0000000807007388 */ /* 0x0041e20000000800 */
[----:B------:R-:W-:Y:S05]  /*0520*/  BRA `(.L_x_2) ;  /* 0x0000000400c07947 */ /* 0x000fea0003800000 */
.L_x_4:
[----:B------:R-:W-:-:S04]  /*0530*/  VIMNMX.U32 R11, PT, PT, R3, R0, !PT ;  /* 0x00000000030b7248 */ /* 0x000fc80007fe0000 */
[----:B------:R-:W-:-:S13]  /*0540*/  ISETP.GE.U32.AND P2, PT, R11, R4, PT ;  /* 0x000000040b00720c */ /* 0x000fda0003f46070 */
[----:B------:R-:W-:Y:S05]  /*0550*/  @P2 BRA `(.L_x_5) ;  /* 0x0000000000482947 */ /* 0x000fea0003800000 */
[----:B------:R-:W0:Y:S01]  /*0560*/  LDCU UR4, c[0x0][0x3a0] ;  /* 0x00007400ff0477ac */ /* 0x000e220008000800 */
[----:B------:R-:W-:Y:S02]  /*0570*/  VIMNMX R6, PT, PT, R15, R12, !PT ;  /* 0x0000000c0f067248 */ /* 0x000fe40007fe0100 */
[----:B------:R-:W-:Y:S02]  /*0580*/  MOV R8, RZ ;  /* 0x000000ff00087202 */ /* 0x000fe40000000f00 */
[----:B0-----:R-:W-:-:S13]  /*0590*/  ISETP.GE.AND P0, PT, R6, UR4, PT ;  /* 0x0000000406007c0c */ /* 0x001fda000bf06270 */
[----:B------:R-:W0:Y:S01]  /*05a0*/  @!P0 LDC.64 R10, c[0x0][0x380] ;  /* 0x0000e000ff0a8b82 */ /* 0x000e220000000a00 */
[----:B------:R-:W-:-:S04]  /*05b0*/  @!P0 IMAD R15, R12, UR4, R15 ;  /* 0x000000040c0f8c24 */ /* 0x000fc8000f8e020f */
[----:B0-----:R-:W-:-:S05]  /*05c0*/  @!P0 IMAD.WIDE R10, R15, 0x4, R10 ;  /* 0x000000040f0a8825 */ /* 0x001fca00078e020a */
[----:B------:R-:W2:Y:S01]  /*05d0*/  @!P0 LDG.E R8, desc[UR10][R10.64] ;  /* 0x0000000a0a088981 */ /* 0x000ea2000c1e1900 */
[----:B------:R-:W0:Y:S01]  /*05e0*/  S2UR UR5, SR_CgaCtaId ;  /* 0x00000000000579c3 */ /* 0x000e220000008800 */
[----:B------:R-:W-:Y:S01]  /*05f0*/  UMOV UR4, 0x400 ;  /* 0x0000040000047882 */ /* 0x000fe20000000000 */
[C---:B------:R-:W-:Y:S02]  /*0600*/  IADD3 R7, PT, PT, R4.reuse, R0, R7 ;  /* 0x0000000004077210 */ /* 0x040fe40007ffe007 */
[----:B------:R-:W-:Y:S01]  /*0610*/  IADD3 R4, PT, PT, R4, R3, R9 ;  /* 0x0000000304047210 */ /* 0x000fe20007ffe009 */
[----:B0-----:R-:W-:-:S06]  /*0620*/  ULEA UR4, UR5, UR4, 0x18 ;  /* 0x0000000405047291 */ /* 0x001fcc000f8ec0ff */
[----:B------:R-:W-:-:S05]  /*0630*/  IMAD.U32 R6, RZ, RZ, UR4 ;  /* 0x00000004ff067e24 */ /* 0x000fca000f8e00ff */
[----:B------:R-:W-:-:S05]  /*0640*/  LEA R7, R7, R6, 0x4 ;  /* 0x0000000607077211 */ /* 0x000fca00078e20ff */
[----:B------:R-:W-:-:S05]  /*0650*/  IMAD R7, R4, 0x4, R7 ;  /* 0x0000000404077824 */ /* 0x000fca00078e0207 */
[----:B--2---:R0:W-:Y:S01]  /*0660*/  STS [R7], R8 ;  /* 0x0000000807007388 */ /* 0x0041e20000000800 */
[----:B------:R-:W-:Y:S05]  /*0670*/  BRA `(.L_x_2) ;  /* 0x00000004006c7947 */ /* 0x000fea0003800000 */
.L_x_5:
[----:B------:R-:W-:-:S13]  /*0680*/  ISETP.GE.U32.AND P2, PT, R0, R4, PT ;  /* 0x000000040000720c */ /* 0x000fda0003f46070 */
[----:B------:R-:W-:Y:S05]  /*0690*/  @P2 BRA `(.L_x_6) ;  /* 0x0000000000442947 */ /* 0x000fea0003800000 */
[----:B------:R-:W0:Y:S01]  /*06a0*/  LDCU UR4, c[0x0][0x3a0] ;  /* 0x00007400ff0477ac */ /* 0x000e220008000800 */
[----:B------:R-:W-:Y:S01]  /*06b0*/  HFMA2 R10, -RZ, RZ, 0, 0 ;  /* 0x00000000ff0a7431 */ /* 0x000fe200000001ff */
[----:B0-----:R-:W-:-:S13]  /*06c0*/  ISETP.GE.AND P0, PT, R12, UR4, PT ;  /* 0x000000040c007c0c */ /* 0x001fda000bf06270 */
[----:B------:R-:W0:Y:S01]  /*06d0*/  @!P0 LDC.64 R8, c[0x0][0x380] ;  /* 0x0000e000ff088b82 */ /* 0x000e220000000a00 */
[----:B------:R-:W-:-:S04]  /*06e0*/  @!P0 IMAD R11, R12, UR4, R2 ;  /* 0x000000040c0b8c24 */ /* 0x000fc8000f8e0202 */
[----:B0-----:R-:W-:-:S05]  /*06f0*/  @!P0 IMAD.WIDE.U32 R8, R11, 0x4, R8 ;  /* 0x000000040b088825 */ /* 0x001fca00078e0008 */
[----:B------:R-:W2:Y:S01]  /*0700*/  @!P0 LDG.E R10, desc[UR10][R8.64] ;  /* 0x0000000a080a8981 */ /* 0x000ea2000c1e1900 */
[----:B------:R-:W0:Y:S01]  /*0710*/  S2UR UR5, SR_CgaCtaId ;  /* 0x00000000000579c3 */ /* 0x000e220000008800 */
[----:B------:R-:W-:Y:S01]  /*0720*/  UMOV UR4, 0x400 ;  /* 0x0000040000047882 */ /* 0x000fe20000000000 */
[C---:B------:R-:W-:Y:S02]  /*0730*/  IADD3 R7, PT, PT, R4.reuse, R0, R7 ;  /* 0x0000000004077210 */ /* 0x040fe40007ffe007 */
[----:B------:R-:W-:Y:S01]  /*0740*/  IADD3 R4, PT, PT, R4, R3, RZ ;  /* 0x0000000304047210 */ /* 0x000fe20007ffe0ff */
[----:B0-----:R-:W-:-:S06]  /*0750*/  ULEA UR4, UR5, UR4, 0x18 ;  /* 0x0000000405047291 */ /* 0x001fcc000f8ec0ff */
[----:B------:R-:W-:-:S04]  /*0760*/  IMAD.U32 R6, RZ, RZ, UR4 ;  /* 0x00000004ff067e24 */ /* 0x000fc8000f8e00ff */
[----:B------:R-:W-:-:S05]  /*0770*/  IMAD R7, R7, 0x10, R6 ;  /* 0x0000001007077824 */ /* 0x000fca00078e0206 */
[----:B------:R-:W-:-:S05]  /*0780*/  LEA R7, R4, R7, 0x2 ;  /* 0x0000000704077211 */ /* 0x000fca00078e10ff */
[----:B--2---:R0:W-:Y:S01]  /*0790*/  STS [R7], R10 ;  /* 0x0000000a07007388 */ /* 0x0041e20000000800 */
[----:B------:R-:W-:Y:S05]  /*07a0*/  BRA `(.L_x_2) ;  /* 0x0000000400207947 */ /* 0x000fea0003800000 */
.L_x_6:
[----:B------:R-:W-:-:S13]  /*07b0*/  ISETP.GE.U32.AND P2, PT, R3, R4, PT ;  /* 0x000000040300720c */ /* 0x000fda0003f46070 */
[----:B------:R-:W-:Y:S05]  /*07c0*/  @P2 BRA `(.L_x_7) ;  /* 0x0000000000482947 */ /* 0x000fea0003800000 */
[----:B------:R-:W0:Y:S02]  /*07d0*/  LDCU UR4, c[0x0][0x3a0] ;  /* 0x00007400ff0477ac */ /* 0x000e240008000800 */
[----:B0-----:R-:W-:-:S13]  /*07e0*/  ISETP.GE.AND P0, PT, R15, UR4, PT ;  /* 0x000000040f007c0c */ /* 0x001fda000bf06270 */
[----:B------:R-:W0:Y:S01]  /*07f0*/  @!P0 LDC.64 R10, c[0x0][0x380] ;  /* 0x0000e000ff0a8b82 */ /* 0x000e220000000a00 */
[----:B------:R-:W-:Y:S01]  /*0800*/  @!P0 IMAD.IADD R6, R6, 0x1, R7 ;  /* 0x0000000106068824 */ /* 0x000fe200078e0207 */
[----:B------:R-:W-:-:S03]  /*0810*/  MOV R7, RZ ;  /* 0x000000ff00077202 */ /* 0x000fc60000000f00 */
[----:B------:R-:W-:-:S04]  /*0820*/  @!P0 IMAD R15, R6, UR4, R15 ;  /* 0x00000004060f8c24 */ /* 0x000fc8000f8e020f */
[----:B0-----:R-:W-:-:S05]  /*0830*/  @!P0 IMAD.WIDE.U32 R10, R15, 0x4, R10 ;  /* 0x000000040f0a8825 */ /* 0x001fca00078e000a */
[----:B------:R-:W2:Y:S01]  /*0840*/  @!P0 LDG.E R7, desc[UR10][R10.64] ;  /* 0x0000000a0a078981 */ /* 0x000ea2000c1e1900 */
[----:B------:R-:W0:Y:S01]  /*0850*/  S2UR UR5, SR_CgaCtaId ;  /* 0x00000000000579c3 */ /* 0x000e220000008800 */
[----:B------:R-:W-:Y:S01]  /*0860*/  UMOV UR4, 0x400 ;  /* 0x0000040000047882 */ /* 0x000fe20000000000 */
[C---:B------:R-:W-:Y:S01]  /*0870*/  IMAD.IADD R13, R4.reuse, 0x1, R0 ;  /* 0x00000001040d7824 */ /* 0x040fe200078e0200 */
[----:B------:R-:W-:Y:S01]  /*0880*/  IADD3 R4, PT, PT, R4, R3, R9 ;  /* 0x0000000304047210 */ /* 0x000fe20007ffe009 */
[----:B0-----:R-:W-:-:S06]  /*0890*/  ULEA UR4, UR5, UR4, 0x18 ;  /* 0x0000000405047291 */ /* 0x001fcc000f8ec0ff */
[----:B------:R-:W-:-:S05]  /*08a0*/  MOV R6, UR4 ;  /* 0x0000000400067c02 */ /* 0x000fca0008000f00 */
[----:B------:R-:W-:-:S05]  /*08b0*/  IMAD R13, R13, 0x10, R6 ;  /* 0x000000100d0d7824 */ /* 0x000fca00078e0206 */
[----:B------:R-:W-:-:S05]  /*08c0*/  LEA R4, R4, R13, 0x2 ;  /* 0x0000000d04047211 */ /* 0x000fca00078e10ff */
[----:B--2---:R1:W-:Y:S01]  /*08d0*/  STS [R4], R7 ;  /* 0x0000000704007388 */ /* 0x0043e20000000800 */
[----:B------:R-:W-:Y:S05]  /*08e0*/  BRA `(.L_x_2) ;  /* 0x0000000000d07947 */ /* 0x000fea0003800000 */
.L_x_7:
[----:B------:R-:W-:Y:S05]  /*08f0*/  @!P0 BRA `(.L_x_8) ;  /* 0x0000000000448947 */ /* 0x000fea0003800000 */
[----:B------:R-:W-:Y:S01]  /*0900*/  ISETP.GE.AND P0, PT, R6, RZ, PT ;  /* 0x000000ff0600720c */ /* 0x000fe20003f06270 */
[----:B------:R-:W-:-:S12]  /*0910*/  IMAD.MOV.U32 R10, RZ, RZ, RZ ;  /* 0x000000ffff0a7224 */ /* 0x000fd800078e00ff */
[----:B------:R-:W0:Y:S08]  /*0920*/  @P0 LDC R11, c[0x0][0x3a0] ;  /* 0x0000e800ff0b0b82 */ /* 0x000e300000000800 */
[----:B------:R-:W1:Y:S01]  /*0930*/  @P0 LDC.64 R8, c[0x0][0x380] ;  /* 0x0000e000ff080b82 */ /* 0x000e620000000a00 */
[----:B0-----:R-:W-:-:S04]  /*0940*/  @P0 IMAD R11, R6, R11, R2 ;  /* 0x0000000b060b0224 */ /* 0x001fc800078e0202 */
[----:B-1----:R-:W-:-:S05]  /*0950*/  @P0 IMAD.WIDE.U32 R8, R11, 0x4, R8 ;  /* 0x000000040b080825 */ /* 0x002fca00078e0008 */
[----:B------:R-:W2:Y:S01]  /*0960*/  @P0 LDG.E R10, desc[UR10][R8.64] ;  /* 0x0000000a080a0981 */ /* 0x000ea2000c1e1900 */
[----:B------:R-:W0:Y:S01]  /*0970*/  S2UR UR5, SR_CgaCtaId ;  /* 0x00000000000579c3 */ /* 0x000e220000008800 */
[----:B------:R-:W-:Y:S01]  /*0980*/  UMOV UR4, 0x400 ;  /* 0x0000040000047882 */ /* 0x000fe20000000000 */
[C---:B------:R-:W-:Y:S01]  /*0990*/  IADD3 R7, PT, PT, R4.reuse, R0, -R7 ;  /* 0x0000000004077210 */ /* 0x040fe20007ffe807 */
[----:B------:R-:W-:Y:S01]  /*09a0*/  IMAD.IADD R4, R4, 0x1, R3 ;  /* 0x0000000104047824 */ /* 0x000fe200078e0203 */
[----:B0-----:R-:W-:-:S06]  /*09b0*/  ULEA UR4, UR5, UR4, 0x18 ;  /* 0x0000000405047291 */ /* 0x001fcc000f8ec0ff */
[----:B------:R-:W-:-:S04]  /*09c0*/  MOV R6, UR4 ;  /* 0x0000000400067c02 */ /* 0x000fc80008000f00 */
[----:B------:R-:W-:-:S05]  /*09d0*/  LEA R7, R7, R6, 0x4 ;  /* 0x0000000607077211 */ /* 0x000fca00078e20ff */
[----:B------:R-:W-:-:S05]  /*09e0*/  IMAD R7, R4, 0x4, R7 ;  /* 0x0000000404077824 */ /* 0x000fca00078e0207 */
[----:B--2---:R4:W-:Y:S01]  /*09f0*/  STS [R7], R10 ;  /* 0x0000000a07007388 */ /* 0x0049e20000000800 */
[----:B------:R-:W-:Y:S05]  /*0a00*/  BRA `(.L_x_2) ;  /* 0x0000000000887947 */ /* 0x000fea0003800000 */
.L_x_8:
[----:B------:R-:W-:Y:S05]  /*0a10*/  @!P1 BRA `(.L_x_9) ;  /* 0x0000000000489947 */ /* 0x000fea0003800000 */
[----:B------:R-:W-:-:S13]  /*0a20*/  ISETP.GE.AND P0, PT, R13, RZ, PT ;  /* 0x000000ff0d00720c */ /* 0x000fda0003f06270 */
[----:B------:R-:W0:Y:S01]  /*0a30*/  @P0 LDC R8, c[0x0][0x3a0] ;  /* 0x0000e800ff080b82 */ /* 0x000e220000000800 */
[----:B------:R-:W-:Y:S01]  /*0a40*/  @P0 IADD3 R6, PT, PT, R6, R7, RZ ;  /* 0x0000000706060210 */ /* 0x000fe20007ffe0ff */
[----:B------:R-:W-:-:S06]  /*0a50*/  IMAD.MOV.U32 R7, RZ, RZ, RZ ;  /* 0x000000ffff077224 */ /* 0x000fcc00078e00ff */
[----:B------:R-:W1:Y:S01]  /*0a60*/  @P0 LDC.64 R10, c[0x0][0x380] ;  /* 0x0000e000ff0a0b82 */ /* 0x000e620000000a00 */
[----:B0-----:R-:W-:-:S04]  /*0a70*/  @P0 IMAD R13, R6, R8, R13 ;  /* 0x00000008060d0224 */ /* 0x001fc800078e020d */
[----:B-1----:R-:W-:-:S05]  /*0a80*/  @P0 IMAD.WIDE.U32 R10, R13, 0x4, R10 ;  /* 0x000000040d0a0825 */ /* 0x002fca00078e000a */
[----:B------:R-:W2:Y:S01]  /*0a90*/  @P0 LDG.E R7, desc[UR10][R10.64] ;  /* 0x0000000a0a070981 */ /* 0x000ea2000c1e1900 */
[----:B------:R-:W0:Y:S01]  /*0aa0*/  S2UR UR5, SR_CgaCtaId ;  /* 0x00000000000579c3 */ /* 0x000e220000008800 */
[----:B------:R-:W-:Y:S01]  /*0ab0*/  UMOV UR4, 0x400 ;  /* 0x0000040000047882 */ /* 0x000fe20000000000 */
[C---:B------:R-:W-:Y:S02]  /*0ac0*/  IADD3 R13, PT, PT, R4.reuse, R0, RZ ;  /* 0x00000000040d7210 */ /* 0x040fe40007ffe0ff */
[----:B------:R-:W-:Y:S01]  /*0ad0*/  IADD3 R9, PT, PT, R4, R3, -R9 ;  /* 0x0000000304097210 */ /* 0x000fe20007ffe809 */
[----:B0-----:R-:W-:-:S06]  /*0ae0*/  ULEA UR4, UR5, UR4, 0x18 ;  /* 0x0000000405047291 */ /* 0x001fcc000f8ec0ff */
[----:B------:R-:W-:-:S05]  /*0af0*/  IMAD.U32 R6, RZ, RZ, UR4 ;  /* 0x00000004ff067e24 */ /* 0x000fca000f8e00ff */
[----:B------:R-:W-:-:S05]  /*0b00*/  LEA R4, R13, R6, 0x4 ;  /* 0x000000060d047211 */ /* 0x000fca00078e20ff */
[----:B------:R-:W-:-:S05]  /*0b10*/  IMAD R4, R9, 0x4, R4 ;  /* 0x0000000409047824 */ /* 0x000fca00078e0204 */
[----:B--2---:R3:W-:Y:S01]  /*0b20*/  STS [R4], R7 ;  /* 0x0000000704007388 */ /* 0x0047e20000000800 */
[----:B------:R-:W-:Y:S05]  /*0b30*/  BRA `(.L_x_2) ;  /* 0x00000000003c7947 */ /* 0x000fea0003800000 */
.L_x_9:
[----:B------:R-:W0:Y:S01]  /*0b40*/  LDC.64 R8, c[0x0][0x380] ;  /* 0x0000e000ff087b82 */ /* 0x000e220000000a00 */
[----:B------:R-:W1:Y:S01]  /*0b50*/  LDCU UR4, c[0x0][0x3a0] ;  /* 0x00007400ff0477ac */ /* 0x000e620008000800 */
[----:B------:R-:W-:-:S05]  /*0b60*/  IADD3 R7, PT, PT, R6, R7, RZ ;  /* 0x0000000706077210 */ /* 0x000fca0007ffe0ff */
[----:B-1----:R-:W-:-:S04]  /*0b70*/  IMAD R7, R7, UR4, R2 ;  /* 0x0000000407077c24 */ /* 0x002fc8000f8e0202 */
[----:B0-----:R-:W-:-:S06]  /*0b80*/  IMAD.WIDE.U32 R8, R7, 0x4, R8 ;  /* 0x0000000407087825 */ /* 0x001fcc00078e0008 */
[----:B------:R-:W2:Y:S01]  /*0b90*/  LDG.E R8, desc[UR10][R8.64] ;  /* 0x0000000a08087981 */ /* 0x000ea2000c1e1900 */
[----:B------:R-:W0:Y:S01]  /*0ba0*/  S2UR UR5, SR_CgaCtaId ;  /* 0x00000000000579c3 */ /* 0x000e220000008800 */
[----:B------:R-:W-:Y:S01]  /*0bb0*/  UMOV UR4, 0x400 ;  /* 0x0000040000047882 */ /* 0x000fe20000000000 */
[C---:B------:R-:W-:Y:S02]  /*0bc0*/  IMAD.IADD R7, R4.reuse, 0x1, R0 ;  /* 0x0000000104077824 */ /* 0x040fe400078e0200 */
[----:B------:R-:W-:Y:S01]  /*0bd0*/  IMAD.IADD R4, R4, 0x1, R3 ;  /* 0x0000000104047824 */ /* 0x000fe200078e0203 */
[----:B0-----:R-:W-:-:S06]  /*0be0*/  ULEA UR4, UR5, UR4, 0x18 ;  /* 0x0000000405047291 */ /* 0x001fcc000f8ec0ff */
[----:B------:R-:W-:-:S04]  /*0bf0*/  MOV R6, UR4 ;  /* 0x0000000400067c02 */ /* 0x000fc80008000f00 */
[----:B------:R-:W-:-:S05]  /*0c00*/  LEA R7, R7, R6, 0x4 ;  /* 0x0000000607077211 */ /* 0x000fca00078e20ff */
[----:B------:R-:W-:-:S05]  /*0c10*/  IMAD R7, R4, 0x4, R7 ;  /* 0x0000000404077824 */ /* 0x000fca00078e0207 */
[----:B--2---:R2:W-:Y:S02]  /*0c20*/  STS [R7], R8 ;  /* 0x0000000807007388 */ /* 0x0045e40000000800 */
.L_x_2:
[----:B------:R-:W-:Y:S05]  /*0c30*/  BSYNC.RECONVERGENT B0 ;  /* 0x0000000000007941 */ /* 0x000fea0003800200 */
.L_x_0:
[----:B------:R-:W-:Y:S01]  /*0c40*/  BAR.SYNC.DEFER_BLOCKING 0x0 ;  /* 0x0000000000007b1d */ /* 0x000fe20000010000 */
[----:B------:R-:W-:Y:S01]  /*0c50*/  ISETP.GE.AND P0, PT, R5, 0x1, PT ;  /* 0x000000010500780c */ /* 0x000fe20003f06270 */
[----:B0---4-:R-:W-:-:S12]  /*0c60*/  HFMA2 R10, -RZ, RZ, 0, 0 ;  /* 0x00000000ff0a7431 */ /* 0x011fd800000001ff */
[----:B------:R-:W-:Y:S05]  /*0c70*/  @!P0 BRA `(.L_x_10) ;  /* 0x0000000800d08947 */ /* 0x000fea0003800000 */
[----:B------:R-:W0:Y:S01]  /*0c80*/  LDCU.64 UR6, c[0x0][0x388] ;  /* 0x00007100ff0677ac */ /* 0x000e220008000a00 */
[----:B------:R-:W-:Y:S01]  /*0c90*/  LOP3.LUT R14, R5, 0xf, RZ, 0xc0, !PT ;  /* 0x0000000f050e7812 */ /* 0x000fe200078ec0ff */
[----:B------:R-:W-:Y:S01]  /*0ca0*/  IMAD R6, R3, 0x4, R6 ;  /* 0x0000000403067824 */ /* 0x000fe200078e0206 */
[----:B------:R-:W-:Y:S01]  /*0cb0*/  LOP3.LUT R15, R5, 0x7, RZ, 0xc0, !PT ;  /* 0x00000007050f7812 */ /* 0x000fe200078ec0ff */
[----:B------:R-:W-:Y:S01]  /*0cc0*/  UMOV UR4, URZ ;  /* 0x000000ff00047c82 */ /* 0x000fe20008000000 */
[----:B------:R-:W-:Y:S01]  /*0cd0*/  MOV R10, RZ ;  /* 0x000000ff000a7202 */ /* 0x000fe20000000f00 */
[----:B-1-3--:R-:W-:Y:S01]  /*0ce0*/  VIADD R4, R14, 0xffffffff ;  /* 0xffffffff0e047836 */ /* 0x00afe20000000000 */
[----:B--2---:R-:W-:Y:S01]  /*0cf0*/  IADD3 R7, PT, PT, R15, -0x1, RZ ;  /* 0xffffffff0f077810 */ /* 0x004fe20007ffe0ff */
[----:B------:R-:W-:-:S03]  /*0d00*/  VIADD R6, R6, 0x20 ;  /* 0x0000002006067836 */ /* 0x000fc60000000000 */
[----:B------:R-:W-:Y:S02]  /*0d10*/  ISETP.GE.U32.AND P0, PT, R4, 0x7, PT ;  /* 0x000000070400780c */ /* 0x000fe40003f06070 */
[----:B------:R-:W-:Y:S02]  /*0d20*/  LOP3.LUT R4, R5, 0x7ffffff0, RZ, 0xc0, !PT ;  /* 0x7ffffff005047812 */ /* 0x000fe400078ec0ff */
[----:B------:R-:W-:Y:S02]  /*0d30*/  ISETP.GE.U32.AND P1, PT, R7, 0x3, PT ;  /* 0x000000030700780c */ /* 0x000fe40003f26070 */
[----:B------:R-:W-:Y:S01]  /*0d40*/  LOP3.LUT R5, R5, 0x3, RZ, 0xc0, !PT ;  /* 0x0000000305057812 */ /* 0x000fe200078ec0ff */
[----:B0-----:R-:W-:Y:S01]  /*0d50*/  UIADD3 UR6, UP0, UPT, UR6, 0x20, URZ ;  /* 0x0000002006067890 */ /* 0x001fe2000ff1e0ff */
[----:B------:R-:W-:-:S03]  /*0d60*/  IADD3 R7, PT, PT, -R4, RZ, RZ ;  /* 0x000000ff04077210 */ /* 0x000fc60007ffe1ff */
[----:B------:R-:W-:-:S12]  /*0d70*/  UIADD3.X UR7, UPT, UPT, URZ, UR7, URZ, UP0, !UPT ;  /* 0x00000007ff077290 */ /* 0x000fd800087fe4ff */
.L_x_16:
[----:B------:R-:W0:Y:S01]  /*0d80*/  LDCU UR5, c[0x0][0x39c] ;  /* 0x00007380ff0577ac */ /* 0x000e220008000800 */
[----:B------:R-:W-:Y:S01]  /*0d90*/  VIADD R11, R0, UR4 ;  /* 0x00000004000b7c36 */ /* 0x000fe20008000000 */
[----:B------:R-:W-:Y:S01]  /*0da0*/  MOV R16, RZ ;  /* 0x000000ff00107202 */ /* 0x000fe20000000f00 */
[----:B0-----:R-:W-:Y:S02]  /*0db0*/  UISETP.GE.U32.AND UP0, UPT, UR5, 0x10, UPT ;  /* 0x000000100500788c */ /* 0x001fe4000bf06070 */
[----:B------:R-:W-:Y:S02]  /*0dc0*/  UIMAD UR12, UR4, UR5, URZ ;  /* 0x00000005040c72a4 */ /* 0x000fe4000f8e02ff */
[----:B------:R-:W-:-:S04]  /*0dd0*/  UIADD3 UR4, UPT, UPT, UR4, 0x1, URZ ;  /* 0x0000000104047890 */ /* 0x000fc8000fffe0ff */
[----:B------:R-:W-:Y:S01]  /*0de0*/  UISETP.NE.AND UP1, UPT, UR4, UR5, UPT ;  /* 0x000000050400728c */ /* 0x000fe2000bf25270 */
[----:B------:R-:W-:Y:S10]  /*0df0*/  BRA.U !UP0, `(.L_x_11) ;  /* 0x0000000108fc7547 */ /* 0x000ff4000b800000 */
[----:B------:R-:W-:Y:S01]  /*0e00*/  UIMAD.WIDE.U32 UR8, UR12, 0x4, UR6 ;  /* 0x000000040c0878a5 */ /* 0x000fe2000f8e0006 */
[----:B------:R-:W-:Y:S02]  /*0e10*/  IMAD R12, R11, 0x10, R6 ;  /* 0x000000100b0c7824 */ /* 0x000fe400078e0206 */
[----:B------:R-:W-:-:S03]  /*0e20*/  IMAD.MOV.U32 R13, RZ, RZ, R7 ;  /* 0x000000ffff0d7224 */ /* 0x000fc600078e0007 */
[----:B------:R-:W-:Y:S01]  /*0e30*/  IMAD.U32 R16, RZ, RZ, UR8 ;  /* 0x00000008ff107e24 */ /* 0x000fe2000f8e00ff */
[----:B------:R-:W-:Y:S01]  /*0e40*/  MOV R17, UR9 ;  /* 0x0000000900117c02 */ /* 0x000fe20008000f00 */
[----:B------:R-:W-:Y:S01]  /*0e50*/  IMAD.U32 R8, RZ, RZ, UR8 ;  /* 0x00000008ff087e24 */ /* 0x000fe2000f8e00ff */
[----:B------:R-:W-:Y:S02]  /*0e60*/  MOV R9, UR9 ;  /* 0x0000000900097c02 */ /* 0x000fe40008000f00 */
[----:B------:R-:W-:-:S07]  /*0e70*/  MOV R8, R16 ;  /* 0x0000001000087202 */ /* 0x000fce0000000f00 */
.L_x_12:
[----:B------:R-:W2:Y:S04]  /*0e80*/  LDG.E R23, desc[UR10][R8.64+-0x20] ;  /* 0xffffe00a08177981 */ /* 0x000ea8000c1e1900 */
[----:B------:R-:W3:Y:S04]  /*0e90*/  LDG.E R25, desc[UR10][R8.64+-0x1c] ;  /* 0xffffe40a08197981 */ /* 0x000ee8000c1e1900 */
[----:B------:R-:W4:Y:S04]  /*0ea0*/  LDG.E R21, desc[UR10][R8.64+-0x18] ;  /* 0xffffe80a08157981 */ /* 0x000f28000c1e1900 */
[----:B------:R-:W5:Y:S04]  /*0eb0*/  LDG.E R22, desc[UR10][R8.64+-0x14] ;  /* 0xffffec0a08167981 */ /* 0x000f68000c1e1900 */
[----:B------:R-:W5:Y:S04]  /*0ec0*/  LDG.E R20, desc[UR10][R8.64+-0x10] ;  /* 0xfffff00a08147981 */ /* 0x000f68000c1e1900 */
[----:B------:R-:W5:Y:S04]  /*0ed0*/  LDG.E R18, desc[UR10][R8.64+-0xc] ;  /* 0xfffff40a08127981 */ /* 0x000f68000c1e1900 */
[----:B------:R-:W5:Y:S04]  /*0ee0*/  LDG.E R16, desc[UR10][R8.64+-0x8] ;  /* 0xfffff80a08107981 */ /* 0x000f68000c1e1900 */
[----:B------:R-:W2:Y:S04]  /*0ef0*/  LDS R19, [R12+-0x20] ;  /* 0xffffe0000c137984 */ /* 0x000ea80000000800 */
[----:B------:R-:W3:Y:S04]  /*0f00*/  LDS R26, [R12+-0x1c] ;  /* 0xffffe4000c1a7984 */ /* 0x000ee80000000800 */
[----:B------:R-:W5:Y:S04]  /*0f10*/  LDG.E R17, desc[UR10][R8.64+-0x4] ;  /* 0xfffffc0a08117981 */ /* 0x000f68000c1e1900 */
[----:B------:R-:W4:Y:S01]  /*0f20*/  LDS R24, [R12+-0x18] ;  /* 0xffffe8000c187984 */ /* 0x000f220000000800 */
[----:B--2---:R-:W-:-:S03]  /*0f30*/  FFMA R19, R19, R23, R10 ;  /* 0x0000001713137223 */ /* 0x004fc6000000000a */
[----:B------:R-:W5:Y:S04]  /*0f40*/  LDS R23, [R12+-0x14] ;  /* 0xffffec000c177984 */ /* 0x000f680000000800 */
[----:B------:R-:W2:Y:S01]  /*0f50*/  LDG.E R10, desc[UR10][R8.64] ;  /* 0x0000000a080a7981 */ /* 0x000ea2000c1e1900 */
[----:B---3--:R-:W-:-:S03]  /*0f60*/  FFMA R27, R26, R25, R19 ;  /* 0x000000191a1b7223 */ /* 0x008fc60000000013 */
[----:B------:R-:W0:Y:S04]  /*0f70*/  LDS R25, [R12+-0x10] ;  /* 0xfffff0000c197984 */ /* 0x000e280000000800 */
[----:B------:R-:W3:Y:S01]  /*0f80*/  LDG.E R19, desc[UR10][R8.64+0x4] ;  /* 0x0000040a08137981 */ /* 0x000ee2000c1e1900 */
[----:B----4-:R-:W-:-:S03]  /*0f90*/  FFMA R24, R24, R21, R27 ;  /* 0x0000001518187223 */ /* 0x010fc6000000001b */
[----:B------:R-:W1:Y:S04]  /*0fa0*/  LDS R27, [R12+-0xc] ;  /* 0xfffff4000c1b7984 */ /* 0x000e680000000800 */
[----:B------:R-:W4:Y:S01]  /*0fb0*/  LDG.E R21, desc[UR10][R8.64+0x8] ;  /* 0x0000080a08157981 */ /* 0x000f22000c1e1900 */
[----:B-----5:R-:W-:-:S03]  /*0fc0*/  FFMA R24, R23, R22, R24 ;  /* 0x0000001617187223 */ /* 0x020fc60000000018 */
[----:B------:R-:W5:Y:S04]  /*0fd0*/  LDG.E R22, desc[UR10][R8.64+0xc] ;  /* 0x00000c0a08167981 */ /* 0x000f68000c1e1900 */
[----:B------:R-:W5:Y:S01]  /*0fe0*/  LDG.E R23, desc[UR10][R8.64+0x10] ;  /* 0x0000100a08177981 */ /* 0x000f62000c1e1900 */
[----:B0-----:R-:W-:-:S03]  /*0ff0*/  FFMA R26, R25, R20, R24 ;  /* 0x00000014191a7223 */ /* 0x001fc60000000018 */
[----:B------:R-:W5:Y:S04]  /*1000*/  LDG.E R24, desc[UR10][R8.64+0x14] ;  /* 0x0000140a08187981 */ /* 0x000f68000c1e1900 */
[----:B------:R-:W5:Y:S01]  /*1010*/  LDG.E R20, desc[UR10][R8.64+0x18] ;  /* 0x0000180a08147981 */ /* 0x000f62000c1e1900 */
[----:B-1----:R-:W-:-:S03]  /*1020*/  FFMA R27, R27, R18, R26 ;  /* 0x000000121b1b7223 */ /* 0x002fc6000000001a */
[----:B------:R0:W5:Y:S01]  /*1030*/  LDG.E R18, desc[UR10][R8.64+0x1c] ;  /* 0x00001c0a08127981 */ /* 0x000162000c1e1900 */
[----:B------:R-:W-:-:S03]  /*1040*/  IADD3 R13, PT, PT, R13, 0x10, RZ ;  /* 0x000000100d0d7810 */ /* 0x000fc60007ffe0ff */
[----:B------:R-:W1:Y:S01]  /*1050*/  LDS R26, [R12+-0x8] ;  /* 0xfffff8000c1a7984 */ /* 0x000e620000000800 */
[----:B------:R-:W-:-:S03]  /*1060*/  ISETP.NE.AND P2, PT, R13, RZ, PT ;  /* 0x000000ff0d00720c */ /* 0x000fc60003f45270 */
[----:B------:R-:W1:Y:S01]  /*1070*/  LDS R25, [R12+-0x4] ;  /* 0xfffffc000c197984 */ /* 0x000e620000000800 */
[----:B0-----:R-:W-:-:S05]  /*1080*/  IADD3 R8, P3, PT, R8, 0x40, RZ ;  /* 0x0000004008087810 */ /* 0x001fca0007f7e0ff */
[----:B------:R-:W-:Y:S02]  /*1090*/  IMAD.X R9, RZ, RZ, R9, P3 ;  /* 0x000000ffff097224 */ /* 0x000fe400018e0609 */
[----:B-1----:R-:W-:Y:S02]  /*10a0*/  FFMA R16, R26, R16, R27 ;  /* 0x000000101a107223 */ /* 0x002fe4000000001b */
[----:B------:R-:W2:Y:S02]  /*10b0*/  LDS R26, [R12] ;  /* 0x000000000c1a7984 */ /* 0x000ea40000000800 */
[----:B------:R-:W-:Y:S02]  /*10c0*/  FFMA R17, R25, R17, R16 ;  /* 0x0000001119117223 */ /* 0x000fe40000000010 */
[----:B------:R-:W3:Y:S04]  /*10d0*/  LDS R25, [R12+0x4] ;  /* 0x000004000c197984 */ /* 0x000ee80000000800 */
[----:B------:R-:W4:Y:S01]  /*10e0*/  LDS R16, [R12+0x8] ;  /* 0x000008000c107984 */ /* 0x000f220000000800 */
[----:B--2---:R-:W-:-:S03]  /*10f0*/  FFMA R26, R26, R10, R17 ;  /* 0x0000000a1a1a7223 */ /* 0x004fc60000000011 */
[----:B------:R-:W5:Y:S04]  /*1100*/  LDS R17, [R12+0xc] ;  /* 0x00000c000c117984 */ /* 0x000f680000000800 */
[----:B------:R-:W0:Y:S01]  /*1110*/  LDS R10, [R12+0x10] ;  /* 0x000010000c0a7984 */ /* 0x000e220000000800 */
[----:B---3--:R-:W-:-:S03]  /*1120*/  FFMA R27, R25, R19, R26 ;  /* 0x00000013191b7223 */ /* 0x008fc6000000001a */
[----:B------:R-:W1:Y:S04]  /*1130*/  LDS R25, [R12+0x14] ;  /* 0x000014000c197984 */ /* 0x000e680000000800 */
[----:B------:R-:W2:Y:S01]  /*1140*/  LDS R19, [R12+0x18] ;  /* 0x000018000c137984 */ /* 0x000ea20000000800 */
[----:B----4-:R-:W-:-:S03]  /*1150*/  FFMA R16, R16, R21, R27 ;  /* 0x0000001510107223 */ /* 0x010fc6000000001b */
[----:B------:R3:W4:Y:S02]  /*1160*/  LDS R21, [R12+0x1c] ;  /* 0x00001c000c157984 */ /* 0x0007240000000800 */
[----:B---3--:R-:W-:Y:S01]  /*1170*/  IADD3 R12, PT, PT, R12, 0x40, RZ ;  /* 0x000000400c0c7810 */ /* 0x008fe20007ffe0ff */
[----:B-----5:R-:W-:-:S04]  /*1180*/  FFMA R17, R17, R22, R16 ;  /* 0x0000001611117223 */ /* 0x020fc80000000010 */
[----:B0-----:R-:W-:-:S04]  /*1190*/  FFMA R10, R10, R23, R17 ;  /* 0x000000170a0a7223 */ /* 0x001fc80000000011 */
[----:B-1----:R-:W-:-:S04]  /*11a0*/  FFMA R10, R25, R24, R10 ;  /* 0x00000018190a7223 */ /* 0x002fc8000000000a */
[----:B--2---:R-:W-:-:S04]  /*11b0*/  FFMA R10, R19, R20, R10 ;  /* 0x00000014130a7223 */ /* 0x004fc8000000000a */
[----:B----4-:R-:W-:Y:S01]  /*11c0*/  FFMA R10, R21, R18, R10 ;  /* 0x00000012150a7223 */ /* 0x010fe2000000000a */
[----:B------:R-:W-:Y:S06]  /*11d0*/  @P2 BRA `(.L_x_12) ;  /* 0xfffffffc00282947 */ /* 0x000fec000383ffff */
[----:B------:R-:W-:-:S07]  /*11e0*/  IMAD.MOV.U32 R16, RZ, RZ, R4 ;  /* 0x000000ffff107224 */ /* 0x000fce00078e0004 */
.L_x_11:
[----:B------:R-:W-:-:S13]  /*11f0*/  ISETP.NE.AND P2, PT, R14, RZ, PT ;  /* 0x000000ff0e00720c */ /* 0x000fda0003f45270 */
[----:B------:R-:W-:Y:S05]  /*1200*/  @!P2 BRA `(.L_x_13) ;  /* 0x000000040068a947 */ /* 0x000fea0003800000 */
[----:B------:R-:W0:Y:S01]  /*1210*/  S2UR UR8, SR_CgaCtaId ;  /* 0x00000000000879c3 */ /* 0x000e220000008800 */
[----:B------:R-:W-:Y:S01]  /*1220*/  UMOV UR5, 0x400 ;  /* 0x0000040000057882 */ /* 0x000fe20000000000 */
[----:B------:R-:W-:Y:S01]  /*1230*/  ISETP.NE.AND P2, PT, R15, RZ, PT ;  /* 0x000000ff0f00720c */ /* 0x000fe20003f45270 */
[----:B0-----:R-:W-:-:S06]  /*1240*/  ULEA UR5, UR8, UR5, 0x18 ;  /* 0x0000000508057291 */ /* 0x001fcc000f8ec0ff */
[----:B------:R-:W-:Y:S01]  /*1250*/  LEA R11, R11, UR5, 0x4 ;  /* 0x000000050b0b7c11 */ /* 0x000fe2000f8e20ff */
[----:B------:R-:W-:Y:S06]  /*1260*/  @!P0 BRA `(.L_x_14) ;  /* 0x00000000008c8947 */ /* 0x000fec0003800000 */
[----:B------:R-:W0:Y:S01]  /*1270*/  LDC.64 R12, c[0x0][0x388] ;  /* 0x0000e200ff0c7b82 */ /* 0x000e220000000a00 */
[C---:B------:R-:W-:Y:S02]  /*1280*/  IADD3 R17, PT, PT, R16.reuse, UR12, RZ ;  /* 0x0000000c10117c10 */ /* 0x040fe4000fffe0ff */
[----:B------:R-:W-:-:S05]  /*1290*/  IADD3 R18, P3, PT, R16, UR12, RZ ;  /* 0x0000000c10127c10 */ /* 0x000fca000ff7e0ff */
[----:B------:R-:W1:Y:S01]  /*12a0*/  LDC.64 R8, c[0x0][0x388] ;  /* 0x0000e200ff087b82 */ /* 0x000e620000000a00 */
[----:B0-----:R-:W-:-:S04]  /*12b0*/  IMAD.WIDE.U32 R12, R17, 0x4, R12 ;  /* 0x00000004110c7825 */ /* 0x001fc800078e000c */
[----:B------:R-:W-:Y:S01]  /*12c0*/  IMAD.X R17, RZ, RZ, RZ, P3 ;  /* 0x000000ffff117224 */ /* 0x000fe200018e06ff */
[----:B------:R0:W2:Y:S01]  /*12d0*/  LDG.E R25, desc[UR10][R12.64] ;  /* 0x0000000a0c197981 */ /* 0x0000a2000c1e1900 */
[----:B-1----:R-:W-:-:S04]  /*12e0*/  LEA R8, P3, R18, R8, 0x2 ;  /* 0x0000000812087211 */ /* 0x002fc800078610ff */
[----:B------:R-:W-:-:S05]  /*12f0*/  LEA.HI.X R9, R18, R9, R17, 0x2, P3 ;  /* 0x0000000912097211 */ /* 0x000fca00018f1411 */
[----:B------:R-:W3:Y:S04]  /*1300*/  LDG.E R20, desc[UR10][R8.64+0x4] ;  /* 0x0000040a08147981 */ /* 0x000ee8000c1e1900 */
[----:B------:R-:W4:Y:S04]  /*1310*/  LDG.E R17, desc[UR10][R8.64+0x8] ;  /* 0x0000080a08117981 */ /* 0x000f28000c1e1900 */
[----:B------:R-:W5:Y:S04]  /*1320*/  LDG.E R22, desc[UR10][R8.64+0xc] ;  /* 0x00000c0a08167981 */ /* 0x000f68000c1e1900 */
[----:B------:R-:W5:Y:S04]  /*1330*/  LDG.E R21, desc[UR10][R8.64+0x10] ;  /* 0x0000100a08157981 */ /* 0x000f68000c1e1900 */
[----:B------:R-:W5:Y:S04]  /*1340*/  LDG.E R19, desc[UR10][R8.64+0x14] ;  /* 0x0000140a08137981 */ /* 0x000f68000c1e1900 */
[----:B------:R-:W5:Y:S04]  /*1350*/  LDG.E R18, desc[UR10][R8.64+0x18] ;  /* 0x0000180a08127981 */ /* 0x000f68000c1e1900 */
[----:B------:R1:W5:Y:S01]  /*1360*/  LDG.E R23, desc[UR10][R8.64+0x1c] ;  /* 0x00001c0a08177981 */ /* 0x000362000c1e1900 */
[----:B------:R-:W-:-:S05]  /*1370*/  IADD3 R24, PT, PT, R16, R3, RZ ;  /* 0x0000000310187210 */ /* 0x000fca0007ffe0ff */
[----:B------:R-:W-:-:S05]  /*1380*/  IMAD R24, R24, 0x4, R11 ;  /* 0x0000000418187824 */ /* 0x000fca00078e020b */
[----:B------:R-:W2:Y:S04]  /*1390*/  LDS R27, [R24] ;  /* 0x00000000181b7984 */ /* 0x000ea80000000800 */
[----:B------:R-:W3:Y:S04]  /*13a0*/  LDS R28, [R24+0x4] ;  /* 0x00000400181c7984 */ /* 0x000ee80000000800 */
[----:B0-----:R-:W4:Y:S04]  /*13b0*/  LDS R12, [R24+0x8] ;  /* 0x00000800180c7984 */ /* 0x001f280000000800 */
[----:B------:R-:W5:Y:S04]  /*13c0*/  LDS R13, [R24+0xc] ;  /* 0x00000c00180d7984 */ /* 0x000f680000000800 */
[----:B------:R-:W0:Y:S04]  /*13d0*/  LDS R26, [R24+0x10] ;  /* 0x00001000181a7984 */ /* 0x000e280000000800 */
[----:B-1----:R-:W-:Y:S04]  /*13e0*/  LDS R8, [R24+0x18] ;  /* 0x0000180018087984 */ /* 0x002fe80000000800 */
[----:B------:R-:W-:Y:S01]  /*13f0*/  LDS R9, [R24+0x1c] ;  /* 0x00001c0018097984 */ /* 0x000fe20000000800 */
[----:B------:R-:W-:Y:S01]  /*1400*/  IADD3 R16, PT, PT, R16, 0x8, RZ ;  /* 0x0000000810107810 */ /* 0x000fe20007ffe0ff */
[----:B--2---:R-:W-:-:S02]  /*1410*/  FFMA R25, R27, R25, R10 ;  /* 0x000000191b197223 */ /* 0x004fc4000000000a */
[----:B------:R-:W1:Y:S02]  /*1420*/  LDS R10, [R24+0x14] ;  /* 0x00001400180a7984 */ /* 0x000e640000000800 */
[----:B---3--:R-:W-:-:S04]  /*1430*/  FFMA R25, R28, R20, R25 ;  /* 0x000000141c197223 */ /* 0x008fc80000000019 */
[----:B----4-:R-:W-:-:S04]  /*1440*/  FFMA R12, R12, R17, R25 ;  /* 0x000000110c0c7223 */ /* 0x010fc80000000019 */
[----:B-----5:R-:W-:-:S04]  /*1450*/  FFMA R13, R13, R22, R12 ;  /* 0x000000160d0d7223 */ /* 0x020fc8000000000c */
[----:B0-----:R-:W-:-:S04]  /*1460*/  FFMA R13, R26, R21, R13 ;  /* 0x000000151a0d7223 */ /* 0x001fc8000000000d */
[----:B-1----:R-:W-:-:S04]  /*1470*/  FFMA R13, R10, R19, R13 ;  /* 0x000000130a0d7223 */ /* 0x002fc8000000000d */
[----:B------:R-:W-:-:S04]  /*1480*/  FFMA R8, R8, R18, R13 ;  /* 0x0000001208087223 */ /* 0x000fc8000000000d */
[----:B------:R-:W-:-:S07]  /*1490*/  FFMA R10, R9, R23, R8 ;  /* 0x00000017090a7223 */ /* 0x000fce0000000008 */
.L_x_14:
[----:B------:R-:W-:Y:S05]  /*14a0*/  @!P2 BRA `(.L_x_13) ;  /* 0x0000000000c0a947 */ /* 0x000fea0003800000 */
[----:B------:R-:W-:Y:S01]  /*14b0*/  ISETP.NE.AND P2, PT, R5, RZ, PT ;  /* 0x000000ff0500720c */ /* 0x000fe20003f45270 */
[----:B------:R-:W-:-:S12]  /*14c0*/  @!P1 BRA `(.L_x_15) ;  /* 0x00000000005c9947 */ /* 0x000fd80003800000 */
[----:B------:R-:W0:Y:S01]  /*14d0*/  LDC.64 R12, c[0x0][0x388] ;  /* 0x0000e200ff0c7b82 */ /* 0x000e220000000a00 */
[C---:B------:R-:W-:Y:S01]  /*14e0*/  IADD3 R18, P3, PT, R16.reuse, UR12, RZ ;  /* 0x0000000c10127c10 */ /* 0x040fe2000ff7e0ff */
[----:B------:R-:W-:-:S03]  /*14f0*/  VIADD R17, R16, UR12 ;  /* 0x0000000c10117c36 */ /* 0x000fc60008000000 */
[----:B------:R-:W-:-:S03]  /*1500*/  IADD3.X R19, PT, PT, RZ, RZ, RZ, P3, !PT ;  /* 0x000000ffff137210 */ /* 0x000fc60001ffe4ff */
[----:B------:R-:W1:Y:S01]  /*1510*/  LDC.64 R8, c[0x0][0x388] ;  /* 0x0000e200ff087b82 */ /* 0x000e620000000a00 */
[----:B0-----:R-:W-:-:S06]  /*1520*/  IMAD.WIDE.U32 R12, R17, 0x4, R12 ;  /* 0x00000004110c7825 */ /* 0x001fcc00078e000c */
[----:B------:R-:W2:Y:S01]  /*1530*/  LDG.E R12, desc[UR10][R12.64] ;  /* 0x0000000a0c0c7981 */ /* 0x000ea2000c1e1900 */
[----:B-1----:R-:W-:-:S04]  /*1540*/  LEA R8, P3, R18, R8, 0x2 ;  /* 0x0000000812087211 */ /* 0x002fc800078610ff */
[----:B------:R-:W-:-:S05]  /*1550*/  LEA.HI.X R9, R18, R9, R19, 0x2, P3 ;  /* 0x0000000912097211 */ /* 0x000fca00018f1413 */
[----:B------:R-:W3:Y:S04]  /*1560*/  LDG.E R19, desc[UR10][R8.64+0x4] ;  /* 0x0000040a08137981 */ /* 0x000ee8000c1e1900 */
[----:B------:R-:W4:Y:S04]  /*1570*/  LDG.E R21, desc[UR10][R8.64+0x8] ;  /* 0x0000080a08157981 */ /* 0x000f28000c1e1900 */
[----:B------:R-:W5:Y:S01]  /*1580*/  LDG.E R23, desc[UR10][R8.64+0xc] ;  /* 0x00000c0a08177981 */ /* 0x000f62000c1e1900 */
[----:B------:R-:W-:-:S05]  /*1590*/  IMAD.IADD R18, R16, 0x1, R3 ;  /* 0x0000000110127824 */ /* 0x000fca00078e0203 */
[----:B------:R-:W-:-:S05]  /*15a0*/  LEA R18, R18, R11, 0x2 ;  /* 0x0000000b12127211 */ /* 0x000fca00078e10ff */
[----:B------:R-:W2:Y:S04]  /*15b0*/  LDS R17, [R18] ;  /* 0x0000000012117984 */ /* 0x000ea80000000800 */
[----:B------:R-:W3:Y:S04]  /*15c0*/  LDS R20, [R18+0x4] ;  /* 0x0000040012147984 */ /* 0x000ee80000000800 */
[----:B------:R-:W4:Y:S04]  /*15d0*/  LDS R22, [R18+0x8] ;  /* 0x0000080012167984 */ /* 0x000f280000000800 */
[----:B------:R-:W5:Y:S01]  /*15e0*/  LDS R24, [R18+0xc] ;  /* 0x00000c0012187984 */ /* 0x000f620000000800 */
[----:B------:R-:W-:-:S02]  /*15f0*/  VIADD R16, R16, 0x4 ;  /* 0x0000000410107836 */ /* 0x000fc40000000000 */
[----:B--2---:R-:W-:-:S04]  /*1600*/  FFMA R17, R17, R12, R10 ;  /* 0x0000000c11117223 */ /* 0x004fc8000000000a */
[----:B---3--:R-:W-:-:S04]  /*1610*/  FFMA R17, R20, R19, R17 ;  /* 0x0000001314117223 */ /* 0x008fc80000000011 */
[----:B----4-:R-:W-:-:S04]  /*1620*/  FFMA R17, R22, R21, R17 ;  /* 0x0000001516117223 */ /* 0x010fc80000000011 */
[----:B-----5:R-:W-:-:S07]  /*1630*/  FFMA R10, R24, R23, R17 ;  /* 0x00000017180a7223 */ /* 0x020fce0000000011 */
.L_x_15:
[----:B------:R-:W-:Y:S05]  /*1640*/  @!P2 BRA `(.L_x_13) ;  /* 0x000000000058a947 */ /* 0x000fea0003800000 */
[----:B------:R-:W0:Y:S01]  /*1650*/  LDC.64 R8, c[0x0][0x388] ;  /* 0x0000e200ff087b82 */ /* 0x000e220000000a00 */
[----:B------:R-:W-:-:S05]  /*1660*/  IADD3 R13, PT, PT, R16, UR12, RZ ;  /* 0x0000000c100d7c10 */ /* 0x000fca000fffe0ff */
[----:B0-----:R-:W-:-:S06]  /*1670*/  IMAD.WIDE.U32 R8, R13, 0x4, R8 ;  /* 0x000000040d087825 */ /* 0x001fcc00078e0008 */
[----:B------:R-:W2:Y:S01]  /*1680*/  LDG.E R8, desc[UR10][R8.64] ;  /* 0x0000000a08087981 */ /* 0x000ea2000c1e1900 */
[----:B------:R-:W-:Y:S01]  /*1690*/  IMAD.IADD R12, R3, 0x1, R16 ;  /* 0x00000001030c7824 */ /* 0x000fe200078e0210 */
[----:B------:R-:W-:-:S04]  /*16a0*/  ISETP.NE.AND P2, PT, R5, 0x1, PT ;  /* 0x000000010500780c */ /* 0x000fc80003f45270 */
[----:B------:R-:W-:-:S05]  /*16b0*/  LEA R17, R12, R11, 0x2 ;  /* 0x0000000b0c117211 */ /* 0x000fca00078e10ff */
[----:B------:R-:W2:Y:S02]  /*16c0*/  LDS R11, [R17] ;  /* 0x00000000110b7984 */ /* 0x000ea40000000800 */
[----:B--2---:R-:W-:Y:S02]  /*16d0*/  FFMA R10, R11, R8, R10 ;  /* 0x000000080b0a7223 */ /* 0x004fe4000000000a */
[----:B------:R-:W-:Y:S05]  /*16e0*/  @!P2 BRA `(.L_x_13) ;  /* 0x000000000030a947 */ /* 0x000fea0003800000 */
[----:B------:R-:W0:Y:S01]  /*16f0*/  LDC.64 R8, c[0x0][0x388] ;  /* 0x0000e200ff087b82 */ /* 0x000e220000000a00 */
[----:B------:R-:W-:-:S05]  /*1700*/  IADD3 R11, P2, PT, R16, UR12, RZ ;  /* 0x0000000c100b7c10 */ /* 0x000fca000ff5e0ff */
[----:B------:R-:W-:Y:S01]  /*1710*/  IMAD.X R12, RZ, RZ, RZ, P2 ;  /* 0x000000ffff0c7224 */ /* 0x000fe200010e06ff */
[----:B------:R-:W-:-:S13]  /*1720*/  ISETP.NE.AND P2, PT, R5, 0x2, PT ;  /* 0x000000020500780c */ /* 0x000fda0003f45270 */
[----:B------:R-:W-:Y:S01]  /*1730*/  @P2 LDS R13, [R17+0x8] ;  /* 0x00000800110d2984 */ /* 0x000fe20000000800 */
[----:B0-----:R-:W-:-:S04]  /*1740*/  LEA R8, P3, R11, R8, 0x2 ;  /* 0x000000080b087211 */ /* 0x001fc800078610ff */
[----:B------:R-:W-:Y:S02]  /*1750*/  LEA.HI.X R9, R11, R9, R12, 0x2, P3 ;  /* 0x000000090b097211 */ /* 0x000fe400018f140c */
[----:B------:R-:W0:Y:S04]  /*1760*/  LDS R11, [R17+0x4] ;  /* 0x00000400110b7984 */ /* 0x000e280000000800 */
[----:B------:R-:W0:Y:S04]  /*1770*/  LDG.E R12, desc[UR10][R8.64+0x4] ;  /* 0x0000040a080c7981 */ /* 0x000e28000c1e1900 */
[----:B------:R-:W2:Y:S01]  /*1780*/  @P2 LDG.E R16, desc[UR10][R8.64+0x8] ;  /* 0x0000080a08102981 */ /* 0x000ea2000c1e1900 */
[----:B0-----:R-:W-:-:S04]  /*1790*/  FFMA R10, R11, R12, R10 ;  /* 0x0000000c0b0a7223 */ /* 0x001fc8000000000a */
[----:B--2---:R-:W-:-:S07]  /*17a0*/  @P2 FFMA R10, R13, R16, R10 ;  /* 0x000000100d0a2223 */ /* 0x004fce000000000a */
.L_x_13:
[----:B------:R-:W-:Y:S05]  /*17b0*/  BRA.U UP1, `(.L_x_16) ;  /* 0xfffffff501707547 */ /* 0x000fea000b83ffff */
.L_x_10:
[----:B-1-3--:R-:W0:Y:S01]  /*17c0*/  LDC.64 R4, c[0x0][0x390] ;  /* 0x0000e400ff047b82 */ /* 0x00ae220000000a00 */
[----:B------:R-:W1:Y:S02]  /*17d0*/  LDCU UR4, c[0x0][0x3a0] ;  /* 0x00007400ff0477ac */ /* 0x000e640008000800 */
[----:B-1----:R-:W-:-:S04]  /*17e0*/  IMAD R3, R2, UR4, R2 ;  /* 0x0000000402037c24 */ /* 0x002fc8000f8e0202 */
[----:B0-----:R-:W-:-:S05]  /*17f0*/  IMAD.WIDE R2, R3, 0x4, R4 ;  /* 0x0000000403027825 */ /* 0x001fca00078e0204 */
[----:B------:R-:W-:Y:S01]  /*1800*/  STG.E desc[UR10][R2.64], R10 ;  /* 0x0000000a02007986 */ /* 0x000fe2000c10190a */
[----:B------:R-:W-:Y:S05]  /*1810*/  EXIT ;  /* 0x000000000000794d */ /* 0x000fea0003800000 */
.L_x_17:
[----:B------:R-:W-:-:S00]  /*1820*/  BRA `(.L_x_17) ;  /* 0xfffffffc00fc7947 */ /* 0x000fc0000383ffff */
[----:B------:R-:W-:-:S00]  /*1830*/  NOP ;  /* 0x0000000000007918 */ /* 0x000fc00000000000 */
        /* <DEDUP_REMOVED lines=12> */
.L_x_18:


//--------------------- .nv.shared._Z11convolutionPfS_S_iii --------------------------
	.section	.nv.shared._Z11convolutionPfS_S_iii,"aw",@nobits
	.sectionflags	@""
	.align	4
.nv.shared._Z11convolutionPfS_S_iii:
	.zero		1088


//--------------------- .nv.shared.reserved.0     --------------------------
	.section	.nv.shared.reserved.0,"aw",@nobits
	.weak		__nv_reservedSMEM_offset_0_alias
	.size		__nv_reservedSMEM_offset_0_alias, 0, 64
	.other		__nv_reservedSMEM_offset_0_alias,@"STO_CUDA_RESERVED_SHARED STV_DEFAULT"
__nv_reservedSMEM_offset_0_alias:
	.zero		0
	.zero		64


//--------------------- .nv.constant0._Z11convolutionPfS_S_iii --------------------------
	.section	.nv.constant0._Z11convolutionPfS_S_iii,"a",@progbits
	.sectionflags	@""
	.align	4
.nv.constant0._Z11convolutionPfS_S_iii:
	.zero		932


//--------------------- SYMBOLS --------------------------

	.type		.nv.reservedSmem.offset0,@object
	.size		.nv.reservedSmem.offset0,0x4
	.type		.nv.reservedSmem.cap,@object
	.size		.nv.reservedSmem.cap,0x4
